	.target	sm_90a

	.elftype	@"ET_EXEC"


//--------------------- .note.nv.tkinfo           --------------------------
	.section	.note.nv.tkinfo,"",@"SHT_NOTE"
	.sectionflags	@"SHF_NOTE_NV_TKINFO"
	.tkinfo
        /*0018*/ 	.word	0x00000002
        /*0030*/ 	.string	""
        /*0030*/ 	.string	"ptxas"
        /*0030*/ 	.string	"Cuda compilation tools, release 13.0, V13.0.88"
        /*0030*/ 	.string	"Build cuda_13.0.r13.0/compiler.36424714_0"
        /*0030*/ 	.string	"-arch sm_90a -m 64 "



//--------------------- .note.nv.cuinfo           --------------------------
	.section	.note.nv.cuinfo,"",@"SHT_NOTE"
	.sectionflags	@"SHF_NOTE_NV_CUINFO"
        /*0018*/ 	.short	0x0002
        /*001a*/ 	.short	0x005a
        /*001c*/ 	.short	0x0082
	.zero		2


//--------------------- .nv.info                  --------------------------
	.section	.nv.info,"",@"SHT_CUDA_INFO"
	.align	4


	//----- nvinfo : EIATTR_REGCOUNT
	.align		4
        /*0000*/ 	.byte	0x04, 0x2f
        /*0002*/ 	.short	(.L_15 - .L_14)
	.align		4
.L_14:
        /*0004*/ 	.word	index@(_ZN7cutlass13device_kernelINS_4gemm6kernel13GemmUniversalIN4cute5tupleIJiiiiEEENS1_10collective13CollectiveMmaINS1_34MainloopSm90TmaGmmaWarpSpecializedILi5ENS5_IJNS4_1CILi2EEESB_NSA_ILi1EEEEEENS1_35KernelTmaWarpSpecializedCooperativeEEENS5_IJNSA_ILi256EEESG_NSA_ILi128EEEEEENS_10bfloat16_tENS5_IJlSC_lEEESJ_SK_NS4_8TiledMMAINS4_8MMA_AtomIJNS4_4SM904GMMA28MMA_64x256x16_F32BF16BF16_SSILNSO_5MajorE0ELSQ_0ELNSO_7ScaleInE1ELSR_1EEEEEENS4_6LayoutINS5_IJSB_SC_SC_EEENS5_IJSC_NSA_ILi0EEESW_EEEEENS5_IJNS4_10UnderscoreESZ_SZ_EEEEENS4_23SM90_TMA_LOAD_MULTICASTENS4_14ComposedLayoutINS4_7SwizzleILi3ELi4ELi3EEENS4_18smem_ptr_flag_bitsILi16EEENSU_INS5_IJNSA_ILi8EEENSA_ILi64EEEEEENS5_IJS19_SC_EEEEEEEvNS4_8identityES12_S1D_vS1E_EENS_8epilogue10collective6detail29Sm90TmaWarpSpecializedAdapterINS1H_15DefaultEpilogueISJ_SK_SK_NS1G_6thread17LinearCombinationISJ_Li1EffLNS1L_9ScaleType4KindE0ELNS_15FloatRoundStyleE2ESJ_EENS1_15EpilogueDefaultEEEEEvvEEEEvNT_6ParamsE)
        /*0008*/ 	.word	0x000000a8


	//----- nvinfo : EIATTR_FRAME_SIZE
	.align		4
.L_15:
        /*000c*/ 	.byte	0x04, 0x11
        /*000e*/ 	.short	(.L_17 - .L_16)
	.align		4
.L_16:
        /*0010*/ 	.word	index@(_ZN7cutlass13device_kernelINS_4gemm6kernel13GemmUniversalIN4cute5tupleIJiiiiEEENS1_10collective13CollectiveMmaINS1_34MainloopSm90TmaGmmaWarpSpecializedILi5ENS5_IJNS4_1CILi2EEESB_NSA_ILi1EEEEEENS1_35KernelTmaWarpSpecializedCooperativeEEENS5_IJNSA_ILi256EEESG_NSA_ILi128EEEEEENS_10bfloat16_tENS5_IJlSC_lEEESJ_SK_NS4_8TiledMMAINS4_8MMA_AtomIJNS4_4SM904GMMA28MMA_64x256x16_F32BF16BF16_SSILNSO_5MajorE0ELSQ_0ELNSO_7ScaleInE1ELSR_1EEEEEENS4_6LayoutINS5_IJSB_SC_SC_EEENS5_IJSC_NSA_ILi0EEESW_EEEEENS5_IJNS4_10UnderscoreESZ_SZ_EEEEENS4_23SM90_TMA_LOAD_MULTICASTENS4_14ComposedLayoutINS4_7SwizzleILi3ELi4ELi3EEENS4_18smem_ptr_flag_bitsILi16EEENSU_INS5_IJNSA_ILi8EEENSA_ILi64EEEEEENS5_IJS19_SC_EEEEEEEvNS4_8identityES12_S1D_vS1E_EENS_8epilogue10collective6detail29Sm90TmaWarpSpecializedAdapterINS1H_15DefaultEpilogueISJ_SK_SK_NS1G_6thread17LinearCombinationISJ_Li1EffLNS1L_9ScaleType4KindE0ELNS_15FloatRoundStyleE2ESJ_EENS1_15EpilogueDefaultEEEEEvvEEEEvNT_6ParamsE)
        /*0014*/ 	.word	0x00000cf8


	//----- nvinfo : EIATTR_MIN_STACK_SIZE
	.align		4
.L_17:
        /*0018*/ 	.byte	0x04, 0x12
        /*001a*/ 	.short	(.L_19 - .L_18)
	.align		4
.L_18:
        /*001c*/ 	.word	index@(_ZN7cutlass13device_kernelINS_4gemm6kernel13GemmUniversalIN4cute5tupleIJiiiiEEENS1_10collective13CollectiveMmaINS1_34MainloopSm90TmaGmmaWarpSpecializedILi5ENS5_IJNS4_1CILi2EEESB_NSA_ILi1EEEEEENS1_35KernelTmaWarpSpecializedCooperativeEEENS5_IJNSA_ILi256EEESG_NSA_ILi128EEEEEENS_10bfloat16_tENS5_IJlSC_lEEESJ_SK_NS4_8TiledMMAINS4_8MMA_AtomIJNS4_4SM904GMMA28MMA_64x256x16_F32BF16BF16_SSILNSO_5MajorE0ELSQ_0ELNSO_7ScaleInE1ELSR_1EEEEEENS4_6LayoutINS5_IJSB_SC_SC_EEENS5_IJSC_NSA_ILi0EEESW_EEEEENS5_IJNS4_10UnderscoreESZ_SZ_EEEEENS4_23SM90_TMA_LOAD_MULTICASTENS4_14ComposedLayoutINS4_7SwizzleILi3ELi4ELi3EEENS4_18smem_ptr_flag_bitsILi16EEENSU_INS5_IJNSA_ILi8EEENSA_ILi64EEEEEENS5_IJS19_SC_EEEEEEEvNS4_8identityES12_S1D_vS1E_EENS_8epilogue10collective6detail29Sm90TmaWarpSpecializedAdapterINS1H_15DefaultEpilogueISJ_SK_SK_NS1G_6thread17LinearCombinationISJ_Li1EffLNS1L_9ScaleType4KindE0ELNS_15FloatRoundStyleE2ESJ_EENS1_15EpilogueDefaultEEEEEvvEEEEvNT_6ParamsE)
        /*0020*/ 	.word	0x00000cf8
.L_19:


//--------------------- .nv.compat                --------------------------
	.section	.nv.compat,"",@"SHT_CUDA_COMPAT_INFO"
	.align	4
        /*0000*/ 	.byte	0x02, 0x09, 0x01, 0x00, 0x02, 0x02, 0x04, 0x00, 0x02, 0x05, 0x05, 0x00, 0x03, 0x07, 0x01, 0x01
        /*0010*/ 	.byte	0x02, 0x03, 0x01, 0x00, 0x02, 0x06, 0x01, 0x00, 0x04, 0x0b, 0x08, 0x00, 0x00, 0x00, 0x00, 0x00
        /*0020*/ 	.byte	0x00, 0x00, 0x00, 0x00


//--------------------- .nv.info._ZN7cutlass13device_kernelINS_4gemm6kernel13GemmUniversalIN4cute5tupleIJiiiiEEENS1_10collective13CollectiveMmaINS1_34MainloopSm90TmaGmmaWarpSpecializedILi5ENS5_IJNS4_1CILi2EEESB_NSA_ILi1EEEEEENS1_35KernelTmaWarpSpecializedCooperativeEEENS5_IJNSA_ILi256EEESG_NSA_ILi128EEEEEENS_10bfloat16_tENS5_IJlSC_lEEESJ_SK_NS4_8TiledMMAINS4_8MMA_AtomIJNS4_4SM904GMMA28MMA_64x256x16_F32BF16BF16_SSILNSO_5MajorE0ELSQ_0ELNSO_7ScaleInE1ELSR_1EEEEEENS4_6LayoutINS5_IJSB_SC_SC_EEENS5_IJSC_NSA_ILi0EEESW_EEEEENS5_IJNS4_10UnderscoreESZ_SZ_EEEEENS4_23SM90_TMA_LOAD_MULTICASTENS4_14ComposedLayoutINS4_7SwizzleILi3ELi4ELi3EEENS4_18smem_ptr_flag_bitsILi16EEENSU_INS5_IJNSA_ILi8EEENSA_ILi64EEEEEENS5_IJS19_SC_EEEEEEEvNS4_8identityES12_S1D_vS1E_EENS_8epilogue10collective6detail29Sm90TmaWarpSpecializedAdapterINS1H_15DefaultEpilogueISJ_SK_SK_NS1G_6thread17LinearCombinationISJ_Li1EffLNS1L_9ScaleType4KindE0ELNS_15FloatRoundStyleE2ESJ_EENS1_15EpilogueDefaultEEEEEvvEEEEvNT_6ParamsE --------------------------
	.section	.nv.info._ZN7cutlass13device_kernelINS_4gemm6kernel13GemmUniversalIN4cute5tupleIJiiiiEEENS1_10collective13CollectiveMmaINS1_34MainloopSm90TmaGmmaWarpSpecializedILi5ENS5_IJNS4_1CILi2EEESB_NSA_ILi1EEEEEENS1_35KernelTmaWarpSpecializedCooperativeEEENS5_IJNSA_ILi256EEESG_NSA_ILi128EEEEEENS_10bfloat16_tENS5_IJlSC_lEEESJ_SK_NS4_8TiledMMAINS4_8MMA_AtomIJNS4_4SM904GMMA28MMA_64x256x16_F32BF16BF16_SSILNSO_5MajorE0ELSQ_0ELNSO_7ScaleInE1ELSR_1EEEEEENS4_6LayoutINS5_IJSB_SC_SC_EEENS5_IJSC_NSA_ILi0EEESW_EEEEENS5_IJNS4_10UnderscoreESZ_SZ_EEEEENS4_23SM90_TMA_LOAD_MULTICASTENS4_14ComposedLayoutINS4_7SwizzleILi3ELi4ELi3EEENS4_18smem_ptr_flag_bitsILi16EEENSU_INS5_IJNSA_ILi8EEENSA_ILi64EEEEEENS5_IJS19_SC_EEEEEEEvNS4_8identityES12_S1D_vS1E_EENS_8epilogue10collective6detail29Sm90TmaWarpSpecializedAdapterINS1H_15DefaultEpilogueISJ_SK_SK_NS1G_6thread17LinearCombinationISJ_Li1EffLNS1L_9ScaleType4KindE0ELNS_15FloatRoundStyleE2ESJ_EENS1_15EpilogueDefaultEEEEEvvEEEEvNT_6ParamsE,"",@"SHT_CUDA_INFO"
	.sectionflags	@""
	.align	4


	//----- nvinfo : EIATTR_CUDA_API_VERSION
	.align		4
        /*0000*/ 	.byte	0x04, 0x37
        /*0002*/ 	.short	(.L_21 - .L_20)
.L_20:
        /*0004*/ 	.word	0x00000082


	//----- nvinfo : EIATTR_KPARAM_INFO
	.align		4
.L_21:
        /*0008*/ 	.byte	0x04, 0x17
        /*000a*/ 	.short	(.L_23 - .L_22)
.L_22:
        /*000c*/ 	.word	0x00000000
        /*0010*/ 	.short	0x0000
        /*0012*/ 	.short	0x0070
        /*0014*/ 	.byte	0x00, 0xf0, 0x01, 0x10


	//----- nvinfo : EIATTR_SPARSE_MMA_MASK
	.align		4
.L_23:
        /*0018*/ 	.byte	0x03, 0x50
        /*001a*/ 	.short	0x0000


	//----- nvinfo : EIATTR_MAXREG_COUNT
	.align		4
        /*001c*/ 	.byte	0x03, 0x1b
        /*001e*/ 	.short	0x00a8


	//----- nvinfo : EIATTR_NUM_BARRIERS
	.align		4
        /*0020*/ 	.byte	0x02, 0x4c
        /*0022*/ 	.byte	0x01
	.zero		1


	//----- nvinfo : EIATTR_EXTERNS
	.align		4
        /*0024*/ 	.byte	0x04, 0x0f
        /*0026*/ 	.short	(.L_25 - .L_24)


	//   ....[0]....
	.align		4
.L_24:
        /*0028*/ 	.word	index@(__assertfail)


	//----- nvinfo : EIATTR_ANNOTATIONS
	.align		4
.L_25:
        /*002c*/ 	.byte	0x04, 0x55
        /*002e*/ 	.short	(.L_27 - .L_26)


	//   ....[0]....
.L_26:
        /*0030*/ 	.word	0x00000001
        /*0034*/ 	.byte	0x20, 0x0a, 0x00, 0x00, 0x01, 0x00, 0x00, 0x00, 0x30, 0x0a, 0x00, 0x00, 0x01, 0x00, 0x00, 0x00
        /* <DEDUP_REMOVED lines=1385> */
        /*56d4*/ 	.byte	0x70, 0x32, 0x02, 0x00, 0x01, 0x00, 0x00, 0x00, 0x90, 0x32, 0x02, 0x00


	//----- nvinfo : EIATTR_MERCURY_ISA_VERSION
	.align		4
.L_27:
        /*56e0*/ 	.byte	0x03, 0x5f
        /*56e2*/ 	.short	0x0101


	//----- nvinfo : EIATTR_INT_WARP_WIDE_INSTR_OFFSETS
	.align		4
        /*56e4*/ 	.byte	0x04, 0x31
        /*56e6*/ 	.short	(.L_29 - .L_28)


	//   ....[0]....
.L_28:
        /*56e8*/ 	.word	0x000005a0


	//   ....[1]....
        /*56ec*/ 	.word	0x000005b0


	//   ....[2]....
        /*56f0*/ 	.word	0x00000720


	//----- nvinfo : EIATTR_COOP_GROUP_MASK_REGIDS
	.align		4
.L_29:
        /*56f4*/ 	.byte	0x04, 0x29
        /*56f6*/ 	.short	(.L_31 - .L_30)


	//   ....[0]....
.L_30:
        /*56f8*/ 	.word	0xffffffff


	//   ....[1]....
        /*56fc*/ 	.word	0xffffffff


	//   ....[2]....
        /*5700*/ 	.word	0xffffffff


	//   ....[3]....
        /*5704*/ 	.word	0xffffffff


	//   ....[4]....
        /*5708*/ 	.word	0xffffffff


	//   ....[5]....
        /*570c*/ 	.word	0xffffffff


	//----- nvinfo : EIATTR_COOP_GROUP_INSTR_OFFSETS
	.align		4
.L_31:
        /*5710*/ 	.byte	0x04, 0x28
        /*5712*/ 	.short	(.L_33 - .L_32)


	//   ....[0]....
.L_32:
        /*5714*/ 	.word	0x00000070


	//   ....[1]....
        /*5718*/ 	.word	0x00000080


	//   ....[2]....
        /*571c*/ 	.word	0x000001a0


	//   ....[3]....
        /*5720*/ 	.word	0x000003f0


	//   ....[4]....
        /*5724*/ 	.word	0x00000860


	//   ....[5]....
        /*5728*/ 	.word	0x00001430


	//----- nvinfo : EIATTR_REG_RECONFIG
	.align		4
.L_33:
        /*572c*/ 	.byte	0x01, 0x54
	.zero		2


	//----- nvinfo : EIATTR_SYSCALL_OFFSETS
	.align		4
        /*5730*/ 	.byte	0x04, 0x46
        /*5732*/ 	.short	(.L_35 - .L_34)


	//   ....[0]....
.L_34:
        /*5734*/ 	.word	0x000015e0


	//----- nvinfo : EIATTR_MBARRIER_INSTR_OFFSETS
	.align		4
.L_35:
        /*5738*/ 	.byte	0x04, 0x39
        /*573a*/ 	.short	(.L_37 - .L_36)


	//   ....[0]....
.L_36:
        /*573c*/ 	.word	0x00000320
        /*5740*/ 	.word	0x000000ff
        /*5744*/ 	.word	0x00000000
        /*5748*/ 	.short	0x0100
        /*574a*/ 	.byte	0x08
	.zero		1


	//   ....[1]....
        /*574c*/ 	.word	0x00000330
        /*5750*/ 	.word	0x000000ff
        /*5754*/ 	.word	0x00000028
        /*5758*/ 	.short	0x0100
        /*575a*/ 	.byte	0x08
	.zero		1


	//   ....[2]....
        /*575c*/ 	.word	0x00000340
        /*5760*/ 	.word	0x000000ff
        /*5764*/ 	.word	0x00000008
        /*5768*/ 	.short	0x0100
        /*576a*/ 	.byte	0x08
	.zero		1


	//   ....[3]....
        /*576c*/ 	.word	0x00000350
        /*5770*/ 	.word	0x000000ff
        /*5774*/ 	.word	0x00000030
        /*5778*/ 	.short	0x0100
        /*577a*/ 	.byte	0x08
	.zero		1


	//   ....[4]....
        /*577c*/ 	.word	0x00000360
        /*5780*/ 	.word	0x000000ff
        /*5784*/ 	.word	0x00000010
        /*5788*/ 	.short	0x0100
        /*578a*/ 	.byte	0x08
	.zero		1


	//   ....[5]....
        /*578c*/ 	.word	0x00000370
        /*5790*/ 	.word	0x000000ff
        /*5794*/ 	.word	0x00000038
        /*5798*/ 	.short	0x0100
        /*579a*/ 	.byte	0x08
	.zero		1


	//   ....[6]....
        /*579c*/ 	.word	0x00000380
        /*57a0*/ 	.word	0x000000ff
        /*57a4*/ 	.word	0x00000018
        /*57a8*/ 	.short	0x0100
        /*57aa*/ 	.byte	0x08
	.zero		1


	//   ....[7]....
        /*57ac*/ 	.word	0x00000390
        /*57b0*/ 	.word	0x000000ff
        /*57b4*/ 	.word	0x00000040
        /*57b8*/ 	.short	0x0100
        /*57ba*/ 	.byte	0x08
	.zero		1


	//   ....[8]....
        /*57bc*/ 	.word	0x000003a0
        /*57c0*/ 	.word	0x000000ff
        /*57c4*/ 	.word	0x00000020
        /*57c8*/ 	.short	0x0100
        /*57ca*/ 	.byte	0x08
	.zero		1


	//   ....[9]....
        /*57cc*/ 	.word	0x000003b0
        /*57d0*/ 	.word	0x000000ff
        /*57d4*/ 	.word	0x00000048
        /*57d8*/ 	.short	0x0100
        /*57da*/ 	.byte	0x08
	.zero		1


	//   ....[10]....
        /*57dc*/ 	.word	0x00000790
        /*57e0*/ 	.word	0x000000ff
        /*57e4*/ 	.word	0x00000060
        /*57e8*/ 	.short	0x0100
        /*57ea*/ 	.byte	0x06
	.zero		1


	//   ....[11]....
        /*57ec*/ 	.word	0x000007c0
        /*57f0*/ 	.word	0x000000ff
        /*57f4*/ 	.word	0x00000068
        /*57f8*/ 	.short	0x0100
        /*57fa*/ 	.byte	0x06
	.zero		1


	//   ....[12]....
        /*57fc*/ 	.word	0x000016c0
        /*5800*/ 	.word	0x00000004
        /*5804*/ 	.word	0x00000000
        /*5808*/ 	.short	0x010a
        /*580a*/ 	.byte	0x3f
	.zero		1


	//   ....[13]....
        /*580c*/ 	.word	0x00001700
        /*5810*/ 	.word	0x00000004
        /*5814*/ 	.word	0x00000000
        /*5818*/ 	.short	0x010a
        /*581a*/ 	.byte	0x3f
	.zero		1


	//   ....[14]....
        /*581c*/ 	.word	0x00008d40
        /*5820*/ 	.word	0x00000003
        /*5824*/ 	.word	0x00000000
        /*5828*/ 	.short	0x010a
        /*582a*/ 	.byte	0x3f
	.zero		1


	//   ....[15]....
        /*582c*/ 	.word	0x00008d80
        /*5830*/ 	.word	0x00000003
        /*5834*/ 	.word	0x00000000
        /*5838*/ 	.short	0x010a
        /*583a*/ 	.byte	0x3f
	.zero		1


	//   ....[16]....
        /*583c*/ 	.word	0x00010e40
        /*5840*/ 	.word	0x00000003
        /*5844*/ 	.word	0x00000000
        /*5848*/ 	.short	0x0101
        /*584a*/ 	.byte	0x3f
	.zero		1


	//   ....[17]....
        /*584c*/ 	.word	0x00011070
        /*5850*/ 	.word	0x00000000
        /*5854*/ 	.word	0x00000000
        /*5858*/ 	.short	0x0101
        /*585a*/ 	.byte	0x3f
	.zero		1


	//   ....[18]....
        /*585c*/ 	.word	0x00022d30
        /*5860*/ 	.word	0x0000000c
        /*5864*/ 	.word	0x00000028
        /*5868*/ 	.short	0x010a
        /*586a*/ 	.byte	0x3f
	.zero		1


	//   ....[19]....
        /*586c*/ 	.word	0x00023190
        /*5870*/ 	.word	0x00000002
        /*5874*/ 	.word	0x00000068
        /*5878*/ 	.short	0x0101
        /*587a*/ 	.byte	0x3f
	.zero		1


	//   ....[20]....
        /*587c*/ 	.word	0x00023990
        /*5880*/ 	.word	0x00000004
        /*5884*/ 	.word	0x00000000
        /*5888*/ 	.short	0x010a
        /*588a*/ 	.byte	0x3f
	.zero		1


	//   ....[21]....
        /*588c*/ 	.word	0x00023a20
        /*5890*/ 	.word	0x00000003
        /*5894*/ 	.word	0x00000000
        /*5898*/ 	.short	0x010a
        /*589a*/ 	.byte	0x3f
	.zero		1


	//   ....[22]....
        /*589c*/ 	.word	0x00023ab0
        /*58a0*/ 	.word	0x00000003
        /*58a4*/ 	.word	0x00000000
        /*58a8*/ 	.short	0x010a
        /*58aa*/ 	.byte	0x3f
	.zero		1


	//   ....[23]....
        /*58ac*/ 	.word	0x00023b40
        /*58b0*/ 	.word	0x00000003
        /*58b4*/ 	.word	0x00000000
        /*58b8*/ 	.short	0x010a
        /*58ba*/ 	.byte	0x3f
	.zero		1


	//   ....[24]....
        /*58bc*/ 	.word	0x00023bd0
        /*58c0*/ 	.word	0x00000003
        /*58c4*/ 	.word	0x00000000
        /*58c8*/ 	.short	0x010a
        /*58ca*/ 	.byte	0x3f
	.zero		1


	//   ....[25]....
        /*58cc*/ 	.word	0x00023c30
        /*58d0*/ 	.word	0x00000004
        /*58d4*/ 	.word	0x00000000
        /*58d8*/ 	.short	0x010a
        /*58da*/ 	.byte	0x3f
	.zero		1


	//   ....[26]....
        /*58dc*/ 	.word	0x00023c80
        /*58e0*/ 	.word	0x00000003
        /*58e4*/ 	.word	0x00000000
        /*58e8*/ 	.short	0x010a
        /*58ea*/ 	.byte	0x3f
	.zero		1


	//   ....[27]....
        /*58ec*/ 	.word	0x00023d50
        /*58f0*/ 	.word	0x0000000c
        /*58f4*/ 	.word	0x00000028
        /*58f8*/ 	.short	0x010a
        /*58fa*/ 	.byte	0x3f
	.zero		1


	//   ....[28]....
        /*58fc*/ 	.word	0x00023e20
        /*5900*/ 	.word	0x00000004
        /*5904*/ 	.word	0x00000000
        /*5908*/ 	.short	0x010a
        /*590a*/ 	.byte	0x3f
	.zero		1


	//   ....[29]....
        /*590c*/ 	.word	0x00023e70
        /*5910*/ 	.word	0x00000003
        /*5914*/ 	.word	0x00000000
        /*5918*/ 	.short	0x010a
        /*591a*/ 	.byte	0x3f
	.zero		1


	//   ....[30]....
        /*591c*/ 	.word	0x00023ec0
        /*5920*/ 	.word	0x00000003
        /*5924*/ 	.word	0x00000000
        /*5928*/ 	.short	0x010a
        /*592a*/ 	.byte	0x3f
	.zero		1


	//   ....[31]....
        /*592c*/ 	.word	0x00023f10
        /*5930*/ 	.word	0x00000003
        /*5934*/ 	.word	0x00000000
        /*5938*/ 	.short	0x010a
        /*593a*/ 	.byte	0x3f
	.zero		1


	//----- nvinfo : EIATTR_NUM_MBARRIERS
	.align		4
.L_37:
        /*593c*/ 	.byte	0x03, 0x38
        /*593e*/ 	.short	0x000c


	//----- nvinfo : EIATTR_EXIT_INSTR_OFFSETS
	.align		4
        /*5940*/ 	.byte	0x04, 0x1c
        /*5942*/ 	.short	(.L_39 - .L_38)


	//   ....[0]....
.L_38:
        /*5944*/ 	.word	0x00000ac0


	//   ....[1]....
        /*5948*/ 	.word	0x00001350


	//   ....[2]....
        /*594c*/ 	.word	0x000222c0


	//   ....[3]....
        /*5950*/ 	.word	0x000228e0


	//   ....[4]....
        /*5954*/ 	.word	0x00023c20


	//----- nvinfo : EIATTR_MAX_THREADS
	.align		4
.L_39:
        /*5958*/ 	.byte	0x04, 0x05
        /*595a*/ 	.short	(.L_41 - .L_40)
.L_40:
        /*595c*/ 	.word	0x00000180
        /*5960*/ 	.word	0x00000001
        /*5964*/ 	.word	0x00000001


	//----- nvinfo : EIATTR_CRS_STACK_SIZE
	.align		4
.L_41:
        /*5968*/ 	.byte	0x04, 0x1e
        /*596a*/ 	.short	(.L_43 - .L_42)
.L_42:
        /*596c*/ 	.word	0x00000000


	//----- nvinfo : EIATTR_CBANK_PARAM_SIZE
	.align		4
.L_43:
        /*5970*/ 	.byte	0x03, 0x19
        /*5972*/ 	.short	0x0470


	//----- nvinfo : EIATTR_PARAM_CBANK
	.align		4
        /*5974*/ 	.byte	0x04, 0x0a
        /*5976*/ 	.short	(.L_45 - .L_44)
	.align		4
.L_44:
        /*5978*/ 	.word	index@(.nv.constant0._ZN7cutlass13device_kernelINS_4gemm6kernel13GemmUniversalIN4cute5tupleIJiiiiEEENS1_10collective13CollectiveMmaINS1_34MainloopSm90TmaGmmaWarpSpecializedILi5ENS5_IJNS4_1CILi2EEESB_NSA_ILi1EEEEEENS1_35KernelTmaWarpSpecializedCooperativeEEENS5_IJNSA_ILi256EEESG_NSA_ILi128EEEEEENS_10bfloat16_tENS5_IJlSC_lEEESJ_SK_NS4_8TiledMMAINS4_8MMA_AtomIJNS4_4SM904GMMA28MMA_64x256x16_F32BF16BF16_SSILNSO_5MajorE0ELSQ_0ELNSO_7ScaleInE1ELSR_1EEEEEENS4_6LayoutINS5_IJSB_SC_SC_EEENS5_IJSC_NSA_ILi0EEESW_EEEEENS5_IJNS4_10UnderscoreESZ_SZ_EEEEENS4_23SM90_TMA_LOAD_MULTICASTENS4_14ComposedLayoutINS4_7SwizzleILi3ELi4ELi3EEENS4_18smem_ptr_flag_bitsILi16EEENSU_INS5_IJNSA_ILi8EEENSA_ILi64EEEEEENS5_IJS19_SC_EEEEEEEvNS4_8identityES12_S1D_vS1E_EENS_8epilogue10collective6detail29Sm90TmaWarpSpecializedAdapterINS1H_15DefaultEpilogueISJ_SK_SK_NS1G_6thread17LinearCombinationISJ_Li1EffLNS1L_9ScaleType4KindE0ELNS_15FloatRoundStyleE2ESJ_EENS1_15EpilogueDefaultEEEEEvvEEEEvNT_6ParamsE)
        /*597c*/ 	.short	0x0210
        /*597e*/ 	.short	0x0470


	//----- nvinfo : EIATTR_SW_WAR
	.align		4
.L_45:
        /*5980*/ 	.byte	0x04, 0x36
        /*5982*/ 	.short	(.L_47 - .L_46)
.L_46:
        /*5984*/ 	.word	0x00000008
.L_47:


//--------------------- .nv.callgraph             --------------------------
	.section	.nv.callgraph,"",@"SHT_CUDA_CALLGRAPH"
	.align	4
	.sectionentsize	8
	.align		4
        /*0000*/ 	.word	0x00000000
	.align		4
        /*0004*/ 	.word	0xffffffff
	.align		4
        /*0008*/ 	.word	index@(_ZN7cutlass13device_kernelINS_4gemm6kernel13GemmUniversalIN4cute5tupleIJiiiiEEENS1_10collective13CollectiveMmaINS1_34MainloopSm90TmaGmmaWarpSpecializedILi5ENS5_IJNS4_1CILi2EEESB_NSA_ILi1EEEEEENS1_35KernelTmaWarpSpecializedCooperativeEEENS5_IJNSA_ILi256EEESG_NSA_ILi128EEEEEENS_10bfloat16_tENS5_IJlSC_lEEESJ_SK_NS4_8TiledMMAINS4_8MMA_AtomIJNS4_4SM904GMMA28MMA_64x256x16_F32BF16BF16_SSILNSO_5MajorE0ELSQ_0ELNSO_7ScaleInE1ELSR_1EEEEEENS4_6LayoutINS5_IJSB_SC_SC_EEENS5_IJSC_NSA_ILi0EEESW_EEEEENS5_IJNS4_10UnderscoreESZ_SZ_EEEEENS4_23SM90_TMA_LOAD_MULTICASTENS4_14ComposedLayoutINS4_7SwizzleILi3ELi4ELi3EEENS4_18smem_ptr_flag_bitsILi16EEENSU_INS5_IJNSA_ILi8EEENSA_ILi64EEEEEENS5_IJS19_SC_EEEEEEEvNS4_8identityES12_S1D_vS1E_EENS_8epilogue10collective6detail29Sm90TmaWarpSpecializedAdapterINS1H_15DefaultEpilogueISJ_SK_SK_NS1G_6thread17LinearCombinationISJ_Li1EffLNS1L_9ScaleType4KindE0ELNS_15FloatRoundStyleE2ESJ_EENS1_15EpilogueDefaultEEEEEvvEEEEvNT_6ParamsE)
	.align		4
        /*000c*/ 	.word	index@(__assertfail)
	.align		4
        /*0010*/ 	.word	0x00000000
	.align		4
        /*0014*/ 	.word	0xfffffffe
	.align		4
        /*0018*/ 	.word	0x00000000
	.align		4
        /*001c*/ 	.word	0xfffffffd
	.align		4
        /*0020*/ 	.word	0x00000000
	.align		4
        /*0024*/ 	.word	0xfffffffc


//--------------------- .nv.constant4             --------------------------
	.section	.nv.constant4,"a",@progbits
	.align	8
	.align		8
.nv.constant4:
        /*0000*/ 	.dword	__assertfail
	.align		8
        /*0008*/ 	.dword	__unnamed_1
	.align		8
        /*0010*/ 	.dword	_ZN39_INTERNAL_cccd188f_4_k_cu_5fe0626c_42244cuda3std3__45__cpo5beginE
	.align		8
        /*0018*/ 	.dword	_ZN39_INTERNAL_cccd188f_4_k_cu_5fe0626c_42244cuda3std3__45__cpo3endE
	.align		8
        /*0020*/ 	.dword	_ZN39_INTERNAL_cccd188f_4_k_cu_5fe0626c_42244cuda3std3__45__cpo6cbeginE
	.align		8
        /*0028*/ 	.dword	_ZN39_INTERNAL_cccd188f_4_k_cu_5fe0626c_42244cuda3std3__45__cpo4cendE
	.align		8
        /*0030*/ 	.dword	_ZN39_INTERNAL_cccd188f_4_k_cu_5fe0626c_42244cuda3std3__441_GLOBAL__N__cccd188f_4_k_cu_5fe0626c_42246ignoreE
	.align		8
        /*0038*/ 	.dword	_ZN39_INTERNAL_cccd188f_4_k_cu_5fe0626c_42244cuda3std3__419piecewise_constructE
	.align		8
        /*0040*/ 	.dword	_ZN39_INTERNAL_cccd188f_4_k_cu_5fe0626c_42244cuda3std3__48in_placeE
	.align		8
        /*0048*/ 	.dword	_ZN39_INTERNAL_cccd188f_4_k_cu_5fe0626c_42244cuda3std6ranges3__45__cpo4swapE
	.align		8
        /*0050*/ 	.dword	_ZN39_INTERNAL_cccd188f_4_k_cu_5fe0626c_42244cuda3std6ranges3__45__cpo9iter_moveE
	.align		8
        /*0058*/ 	.dword	_ZN39_INTERNAL_cccd188f_4_k_cu_5fe0626c_42244cute7productE
	.align		8
        /*0060*/ 	.dword	_ZN39_INTERNAL_cccd188f_4_k_cu_5fe0626c_42244cute1_E
	.align		8
        /*0068*/ 	.dword	$str$22
	.align		8
        /*0070*/ 	.dword	$str$23


//--------------------- .text._ZN7cutlass13device_kernelINS_4gemm6kernel13GemmUniversalIN4cute5tupleIJiiiiEEENS1_10collective13CollectiveMmaINS1_34MainloopSm90TmaGmmaWarpSpecializedILi5ENS5_IJNS4_1CILi2EEESB_NSA_ILi1EEEEEENS1_35KernelTmaWarpSpecializedCooperativeEEENS5_IJNSA_ILi256EEESG_NSA_ILi128EEEEEENS_10bfloat16_tENS5_IJlSC_lEEESJ_SK_NS4_8TiledMMAINS4_8MMA_AtomIJNS4_4SM904GMMA28MMA_64x256x16_F32BF16BF16_SSILNSO_5MajorE0ELSQ_0ELNSO_7ScaleInE1ELSR_1EEEEEENS4_6LayoutINS5_IJSB_SC_SC_EEENS5_IJSC_NSA_ILi0EEESW_EEEEENS5_IJNS4_10UnderscoreESZ_SZ_EEEEENS4_23SM90_TMA_LOAD_MULTICASTENS4_14ComposedLayoutINS4_7SwizzleILi3ELi4ELi3EEENS4_18smem_ptr_flag_bitsILi16EEENSU_INS5_IJNSA_ILi8EEENSA_ILi64EEEEEENS5_IJS19_SC_EEEEEEEvNS4_8identityES12_S1D_vS1E_EENS_8epilogue10collective6detail29Sm90TmaWarpSpecializedAdapterINS1H_15DefaultEpilogueISJ_SK_SK_NS1G_6thread17LinearCombinationISJ_Li1EffLNS1L_9ScaleType4KindE0ELNS_15FloatRoundStyleE2ESJ_EENS1_15EpilogueDefaultEEEEEvvEEEEvNT_6ParamsE --------------------------
	.section	.text._ZN7cutlass13device_kernelINS_4gemm6kernel13GemmUniversalIN4cute5tupleIJiiiiEEENS1_10collective13CollectiveMmaINS1_34MainloopSm90TmaGmmaWarpSpecializedILi5ENS5_IJNS4_1CILi2EEESB_NSA_ILi1EEEEEENS1_35KernelTmaWarpSpecializedCooperativeEEENS5_IJNSA_ILi256EEESG_NSA_ILi128EEEEEENS_10bfloat16_tENS5_IJlSC_lEEESJ_SK_NS4_8TiledMMAINS4_8MMA_AtomIJNS4_4SM904GMMA28MMA_64x256x16_F32BF16BF16_SSILNSO_5MajorE0ELSQ_0ELNSO_7ScaleInE1ELSR_1EEEEEENS4_6LayoutINS5_IJSB_SC_SC_EEENS5_IJSC_NSA_ILi0EEESW_EEEEENS5_IJNS4_10UnderscoreESZ_SZ_EEEEENS4_23SM90_TMA_LOAD_MULTICASTENS4_14ComposedLayoutINS4_7SwizzleILi3ELi4ELi3EEENS4_18smem_ptr_flag_bitsILi16EEENSU_INS5_IJNSA_ILi8EEENSA_ILi64EEEEEENS5_IJS19_SC_EEEEEEEvNS4_8identityES12_S1D_vS1E_EENS_8epilogue10collective6detail29Sm90TmaWarpSpecializedAdapterINS1H_15DefaultEpilogueISJ_SK_SK_NS1G_6thread17LinearCombinationISJ_Li1EffLNS1L_9ScaleType4KindE0ELNS_15FloatRoundStyleE2ESJ_EENS1_15EpilogueDefaultEEEEEvvEEEEvNT_6ParamsE,"ax",@progbits
	.align	128
.text._ZN7cutlass13device_kernelINS_4gemm6kernel13GemmUniversalIN4cute5tupleIJiiiiEEENS1_10collective13CollectiveMmaINS1_34MainloopSm90TmaGmmaWarpSpecializedILi5ENS5_IJNS4_1CILi2EEESB_NSA_ILi1EEEEEENS1_35KernelTmaWarpSpecializedCooperativeEEENS5_IJNSA_ILi256EEESG_NSA_ILi128EEEEEENS_10bfloat16_tENS5_IJlSC_lEEESJ_SK_NS4_8TiledMMAINS4_8MMA_AtomIJNS4_4SM904GMMA28MMA_64x256x16_F32BF16BF16_SSILNSO_5MajorE0ELSQ_0ELNSO_7ScaleInE1ELSR_1EEEEEENS4_6LayoutINS5_IJSB_SC_SC_EEENS5_IJSC_NSA_ILi0EEESW_EEEEENS5_IJNS4_10UnderscoreESZ_SZ_EEEEENS4_23SM90_TMA_LOAD_MULTICASTENS4_14ComposedLayoutINS4_7SwizzleILi3ELi4ELi3EEENS4_18smem_ptr_flag_bitsILi16EEENSU_INS5_IJNSA_ILi8EEENSA_ILi64EEEEEENS5_IJS19_SC_EEEEEEEvNS4_8identityES12_S1D_vS1E_EENS_8epilogue10collective6detail29Sm90TmaWarpSpecializedAdapterINS1H_15DefaultEpilogueISJ_SK_SK_NS1G_6thread17LinearCombinationISJ_Li1EffLNS1L_9ScaleType4KindE0ELNS_15FloatRoundStyleE2ESJ_EENS1_15EpilogueDefaultEEEEEvvEEEEvNT_6ParamsE:
        .type           _ZN7cutlass13device_kernelINS_4gemm6kernel13GemmUniversalIN4cute5tupleIJiiiiEEENS1_10collective13CollectiveMmaINS1_34MainloopSm90TmaGmmaWarpSpecializedILi5ENS5_IJNS4_1CILi2EEESB_NSA_ILi1EEEEEENS1_35KernelTmaWarpSpecializedCooperativeEEENS5_IJNSA_ILi256EEESG_NSA_ILi128EEEEEENS_10bfloat16_tENS5_IJlSC_lEEESJ_SK_NS4_8TiledMMAINS4_8MMA_AtomIJNS4_4SM904GMMA28MMA_64x256x16_F32BF16BF16_SSILNSO_5MajorE0ELSQ_0ELNSO_7ScaleInE1ELSR_1EEEEEENS4_6LayoutINS5_IJSB_SC_SC_EEENS5_IJSC_NSA_ILi0EEESW_EEEEENS5_IJNS4_10UnderscoreESZ_SZ_EEEEENS4_23SM90_TMA_LOAD_MULTICASTENS4_14ComposedLayoutINS4_7SwizzleILi3ELi4ELi3EEENS4_18smem_ptr_flag_bitsILi16EEENSU_INS5_IJNSA_ILi8EEENSA_ILi64EEEEEENS5_IJS19_SC_EEEEEEEvNS4_8identityES12_S1D_vS1E_EENS_8epilogue10collective6detail29Sm90TmaWarpSpecializedAdapterINS1H_15DefaultEpilogueISJ_SK_SK_NS1G_6thread17LinearCombinationISJ_Li1EffLNS1L_9ScaleType4KindE0ELNS_15FloatRoundStyleE2ESJ_EENS1_15EpilogueDefaultEEEEEvvEEEEvNT_6ParamsE,@function
        .size           _ZN7cutlass13device_kernelINS_4gemm6kernel13GemmUniversalIN4cute5tupleIJiiiiEEENS1_10collective13CollectiveMmaINS1_34MainloopSm90TmaGmmaWarpSpecializedILi5ENS5_IJNS4_1CILi2EEESB_NSA_ILi1EEEEEENS1_35KernelTmaWarpSpecializedCooperativeEEENS5_IJNSA_ILi256EEESG_NSA_ILi128EEEEEENS_10bfloat16_tENS5_IJlSC_lEEESJ_SK_NS4_8TiledMMAINS4_8MMA_AtomIJNS4_4SM904GMMA28MMA_64x256x16_F32BF16BF16_SSILNSO_5MajorE0ELSQ_0ELNSO_7ScaleInE1ELSR_1EEEEEENS4_6LayoutINS5_IJSB_SC_SC_EEENS5_IJSC_NSA_ILi0EEESW_EEEEENS5_IJNS4_10UnderscoreESZ_SZ_EEEEENS4_23SM90_TMA_LOAD_MULTICASTENS4_14ComposedLayoutINS4_7SwizzleILi3ELi4ELi3EEENS4_18smem_ptr_flag_bitsILi16EEENSU_INS5_IJNSA_ILi8EEENSA_ILi64EEEEEENS5_IJS19_SC_EEEEEEEvNS4_8identityES12_S1D_vS1E_EENS_8epilogue10collective6detail29Sm90TmaWarpSpecializedAdapterINS1H_15DefaultEpilogueISJ_SK_SK_NS1G_6thread17LinearCombinationISJ_Li1EffLNS1L_9ScaleType4KindE0ELNS_15FloatRoundStyleE2ESJ_EENS1_15EpilogueDefaultEEEEEvvEEEEvNT_6ParamsE,(.L_x_583 - _ZN7cutlass13device_kernelINS_4gemm6kernel13GemmUniversalIN4cute5tupleIJiiiiEEENS1_10collective13CollectiveMmaINS1_34MainloopSm90TmaGmmaWarpSpecializedILi5ENS5_IJNS4_1CILi2EEESB_NSA_ILi1EEEEEENS1_35KernelTmaWarpSpecializedCooperativeEEENS5_IJNSA_ILi256EEESG_NSA_ILi128EEEEEENS_10bfloat16_tENS5_IJlSC_lEEESJ_SK_NS4_8TiledMMAINS4_8MMA_AtomIJNS4_4SM904GMMA28MMA_64x256x16_F32BF16BF16_SSILNSO_5MajorE0ELSQ_0ELNSO_7ScaleInE1ELSR_1EEEEEENS4_6LayoutINS5_IJSB_SC_SC_EEENS5_IJSC_NSA_ILi0EEESW_EEEEENS5_IJNS4_10UnderscoreESZ_SZ_EEEEENS4_23SM90_TMA_LOAD_MULTICASTENS4_14ComposedLayoutINS4_7SwizzleILi3ELi4ELi3EEENS4_18smem_ptr_flag_bitsILi16EEENSU_INS5_IJNSA_ILi8EEENSA_ILi64EEEEEENS5_IJS19_SC_EEEEEEEvNS4_8identityES12_S1D_vS1E_EENS_8epilogue10collective6detail29Sm90TmaWarpSpecializedAdapterINS1H_15DefaultEpilogueISJ_SK_SK_NS1G_6thread17LinearCombinationISJ_Li1EffLNS1L_9ScaleType4KindE0ELNS_15FloatRoundStyleE2ESJ_EENS1_15EpilogueDefaultEEEEEvvEEEEvNT_6ParamsE)
        .other          _ZN7cutlass13device_kernelINS_4gemm6kernel13GemmUniversalIN4cute5tupleIJiiiiEEENS1_10collective13CollectiveMmaINS1_34MainloopSm90TmaGmmaWarpSpecializedILi5ENS5_IJNS4_1CILi2EEESB_NSA_ILi1EEEEEENS1_35KernelTmaWarpSpecializedCooperativeEEENS5_IJNSA_ILi256EEESG_NSA_ILi128EEEEEENS_10bfloat16_tENS5_IJlSC_lEEESJ_SK_NS4_8TiledMMAINS4_8MMA_AtomIJNS4_4SM904GMMA28MMA_64x256x16_F32BF16BF16_SSILNSO_5MajorE0ELSQ_0ELNSO_7ScaleInE1ELSR_1EEEEEENS4_6LayoutINS5_IJSB_SC_SC_EEENS5_IJSC_NSA_ILi0EEESW_EEEEENS5_IJNS4_10UnderscoreESZ_SZ_EEEEENS4_23SM90_TMA_LOAD_MULTICASTENS4_14ComposedLayoutINS4_7SwizzleILi3ELi4ELi3EEENS4_18smem_ptr_flag_bitsILi16EEENSU_INS5_IJNSA_ILi8EEENSA_ILi64EEEEEENS5_IJS19_SC_EEEEEEEvNS4_8identityES12_S1D_vS1E_EENS_8epilogue10collective6detail29Sm90TmaWarpSpecializedAdapterINS1H_15DefaultEpilogueISJ_SK_SK_NS1G_6thread17LinearCombinationISJ_Li1EffLNS1L_9ScaleType4KindE0ELNS_15FloatRoundStyleE2ESJ_EENS1_15EpilogueDefaultEEEEEvvEEEEvNT_6ParamsE,@"STO_CUDA_ENTRY STV_DEFAULT"
_ZN7cutlass13device_kernelINS_4gemm6kernel13GemmUniversalIN4cute5tupleIJiiiiEEENS1_10collective13CollectiveMmaINS1_34MainloopSm90TmaGmmaWarpSpecializedILi5ENS5_IJNS4_1CILi2EEESB_NSA_ILi1EEEEEENS1_35KernelTmaWarpSpecializedCooperativeEEENS5_IJNSA_ILi256EEESG_NSA_ILi128EEEEEENS_10bfloat16_tENS5_IJlSC_lEEESJ_SK_NS4_8TiledMMAINS4_8MMA_AtomIJNS4_4SM904GMMA28MMA_64x256x16_F32BF16BF16_SSILNSO_5MajorE0ELSQ_0ELNSO_7ScaleInE1ELSR_1EEEEEENS4_6LayoutINS5_IJSB_SC_SC_EEENS5_IJSC_NSA_ILi0EEESW_EEEEENS5_IJNS4_10UnderscoreESZ_SZ_EEEEENS4_23SM90_TMA_LOAD_MULTICASTENS4_14ComposedLayoutINS4_7SwizzleILi3ELi4ELi3EEENS4_18smem_ptr_flag_bitsILi16EEENSU_INS5_IJNSA_ILi8EEENSA_ILi64EEEEEENS5_IJS19_SC_EEEEEEEvNS4_8identityES12_S1D_vS1E_EENS_8epilogue10collective6detail29Sm90TmaWarpSpecializedAdapterINS1H_15DefaultEpilogueISJ_SK_SK_NS1G_6thread17LinearCombinationISJ_Li1EffLNS1L_9ScaleType4KindE0ELNS_15FloatRoundStyleE2ESJ_EENS1_15EpilogueDefaultEEEEEvvEEEEvNT_6ParamsE:
[----:B------:R-:W0:Y:S02]  /*0000*/  LDC R1, c[0x0][0x28] ;  /* 0x00000a00ff017b82 */ /* 0x000e240000000800 */
[----:B0-----:R-:W-:Y:S01]  /*0010*/  VIADD R1, R1, 0xfffff308 ;  /* 0xfffff30801017836 */ /* 0x001fe20000000000 */
[----:B------:R-:W0:Y:S01]  /*0020*/  S2R R4, SR_TID.X ;  /* 0x0000000000047919 */ /* 0x000e220000002100 */
[----:B------:R-:W-:Y:S01]  /*0030*/  ELECT P0, URZ, PT ;  /* 0x00000000003f782f */ /* 0x000fe20003800000 */
[----:B------:R-:W-:Y:S01]  /*0040*/  BSSY B0, `(.L_x_0) ;  /* 0x0000015000007945 */ /* 0x000fe20003800000 */
[--C-:B0-----:R-:W-:Y:S02]  /*0050*/  SHF.R.U32.HI R0, RZ, 0x5, R4.reuse ;  /* 0x00000005ff007819 */ /* 0x101fe40000011604 */
[----:B------:R-:W-:-:S03]  /*0060*/  SHF.R.U32.HI R2, RZ, 0x7, R4 ;  /* 0x00000007ff027819 */ /* 0x000fc60000011604 */
[----:B------:R-:W0:Y:S04]  /*0070*/  SHFL.IDX PT, R3, R0, RZ, 0x1f ;  /* 0x00001fff00037589 */ /* 0x000e2800000e0000 */
[----:B------:R-:W1:Y:S01]  /*0080*/  SHFL.IDX PT, R2, R2, RZ, 0x1f ;  /* 0x00001fff02027589 */ /* 0x000e6200000e0000 */
[----:B0-----:R-:W-:Y:S02]  /*0090*/  R2UR UR9, R3 ;  /* 0x00000000030972ca */ /* 0x001fe400000e0000 */
[----:B-1----:R-:W-:-:S11]  /*00a0*/  R2UR UR5, R2 ;  /* 0x00000000020572ca */ /* 0x002fd600000e0000 */
[----:B------:R-:W-:Y:S02]  /*00b0*/  USHF.R.S32.HI UR4, URZ, 0x1f, UR9 ;  /* 0x0000001f3f047899 */ /* 0x000fe40008011409 */
[----:B------:R-:W-:Y:S02]  /*00c0*/  ISETP.NE.OR P0, PT, RZ, UR9, !P0 ;  /* 0x00000009ff007c0c */ /* 0x000fe4000c705670 */
[----:B------:R-:W-:-:S04]  /*00d0*/  ULEA.HI UR4, UR4, UR9, URZ, 0x2 ;  /* 0x0000000904047291 */ /* 0x000fc8000f8f103f */
[----:B------:R-:W-:-:S04]  /*00e0*/  ULOP3.LUT UR4, UR4, 0xfffffffc, URZ, 0xc0, !UPT ;  /* 0xfffffffc04047892 */ /* 0x000fc8000f8ec03f */
[----:B------:R-:W-:-:S03]  /*00f0*/  UIADD3 UR9, UR9, -UR4, URZ ;  /* 0x8000000409097290 */ /* 0x000fc6000fffe03f */
[----:B------:R-:W-:Y:S09]  /*0100*/  @P0 BRA `(.L_x_1) ;  /* 0x0000000000200947 */ /* 0x000ff20003800000 */
[----:B------:R-:W-:Y:S02]  /*0110*/  ULDC.64 UR6, c[0x0][0x198] ;  /* 0x0000660000067ab9 */ /* 0x000fe40000000a00 */
[----:B------:R-:W-:Y:S02]  /*0120*/  UIADD3 UR10, UP0, UR6, 0xf0, URZ ;  /* 0x000000f0060a7890 */ /* 0x000fe4000ff1e03f */
[----:B------:R-:W-:Y:S02]  /*0130*/  UIADD3 UR6, UP1, UR6, 0x1f0, URZ ;  /* 0x000001f006067890 */ /* 0x000fe4000ff3e03f */
[----:B------:R-:W-:Y:S02]  /*0140*/  UIADD3.X UR11, URZ, UR7, URZ, UP0, !UPT ;  /* 0x000000073f0b7290 */ /* 0x000fe400087fe43f */
[----:B------:R-:W-:-:S07]  /*0150*/  UIADD3.X UR7, URZ, UR7, URZ, UP1, !UPT ;  /* 0x000000073f077290 */ /* 0x000fce0008ffe43f */
[----:B------:R0:W-:Y:S02]  /*0160*/  UTMACCTL.PF [UR10] ;  /* 0x000000000a0079b9 */ /* 0x0001e40008040000 */
[----:B------:R0:W-:Y:S02]  /*0170*/  UTMACCTL.PF [UR6] ;  /* 0x00000000060079b9 */ /* 0x0001e40008040000 */
[----:B0-----:R-:W-:Y:S01]  /*0180*/  NOP ;  /* 0x0000000000007918 */ /* 0x001fe20000000000 */
.L_x_1:
[----:B------:R-:W-:Y:S05]  /*0190*/  BSYNC B0 ;  /* 0x0000000000007941 */ /* 0x000fea0003800000 */
.L_x_0:
[----:B------:R-:W0:Y:S01]  /*01a0*/  SHFL.IDX PT, R2, R0, RZ, 0x1f ;  /* 0x00001fff00027589 */ /* 0x000e2200000e0000 */
[----:B------:R-:W-:Y:S01]  /*01b0*/  UISETP.NE.AND UP0, UPT, UR9, 0x3, UPT ;  /* 0x000000030900788c */ /* 0x000fe2000bf05270 */
[----:B------:R-:W-:Y:S01]  /*01c0*/  ISETP.NE.AND P1, PT, RZ, UR5, PT ;  /* 0x00000005ff007c0c */ /* 0x000fe2000bf25270 */
[----:B------:R-:W-:Y:S02]  /*01d0*/  UIADD3 UR16, UR5, -0x1, URZ ;  /* 0xffffffff05107890 */ /* 0x000fe4000fffe03f */
[----:B------:R-:W-:Y:S02]  /*01e0*/  UISETP.EQ.OR UP0, UPT, UR9, URZ, !UP0 ;  /* 0x0000003f0900728c */ /* 0x000fe4000c702670 */
[----:B------:R-:W-:Y:S02]  /*01f0*/  UISETP.GE.U32.AND UP1, UPT, UR16, 0x2, UPT ;  /* 0x000000021000788c */ /* 0x000fe4000bf26070 */
[----:B------:R-:W-:-:S04]  /*0200*/  UISETP.EQ.AND UP0, UPT, UR5, URZ, UP0 ;  /* 0x0000003f0500728c */ /* 0x000fc80008702270 */
[----:B------:R-:W-:-:S04]  /*0210*/  USEL UR38, URZ, 0x1, !UP0 ;  /* 0x000000013f267887 */ /* 0x000fc8000c000000 */
[----:B------:R-:W-:Y:S01]  /*0220*/  USEL UR38, UR38, 0x2, UP1 ;  /* 0x0000000226267887 */ /* 0x000fe20008800000 */
[----:B0-----:R-:W-:-:S13]  /*0230*/  ISETP.NE.AND P0, PT, R2, RZ, PT ;  /* 0x000000ff0200720c */ /* 0x001fda0003f05270 */
[----:B------:R-:W-:Y:S05]  /*0240*/  @P0 BRA `(.L_x_2) ;  /* 0x0000000000600947 */ /* 0x000fea0003800000 */
[----:B------:R-:W0:Y:S01]  /*0250*/  S2UR UR8, SR_CgaCtaId ;  /* 0x00000000000879c3 */ /* 0x000e220000008800 */
[----:B------:R-:W-:Y:S01]  /*0260*/  UMOV UR4, 0x400 ;  /* 0x0000040000047882 */ /* 0x000fe20000000000 */
[----:B------:R-:W-:Y:S01]  /*0270*/  UMOV UR5, 0x1 ;  /* 0x0000000100057882 */ /* 0x000fe20000000000 */
[----:B------:R-:W-:Y:S01]  /*0280*/  UMOV UR6, 0x6 ;  /* 0x0000000600067882 */ /* 0x000fe20000000000 */
[----:B------:R-:W-:Y:S01]  /*0290*/  ELECT P0, URZ, PT ;  /* 0x00000000003f782f */ /* 0x000fe20003800000 */
[----:B------:R-:W-:-:S04]  /*02a0*/  UIADD3 UR6, -UR6, 0x100000, URZ ;  /* 0x0010000006067890 */ /* 0x000fc8000fffe13f */
[----:B------:R-:W-:Y:S02]  /*02b0*/  USHF.L.U32 UR7, UR6, 0xb, URZ ;  /* 0x0000000b06077899 */ /* 0x000fe4000800063f */
[----:B------:R-:W-:Y:S02]  /*02c0*/  USHF.L.U32 UR6, UR6, 0x1, URZ ;  /* 0x0000000106067899 */ /* 0x000fe4000800063f */
[----:B0-----:R-:W-:Y:S02]  /*02d0*/  ULEA UR8, UR8, UR4, 0x18 ;  /* 0x0000000408087291 */ /* 0x001fe4000f8ec03f */
[----:B------:R-:W-:-:S04]  /*02e0*/  UIADD3 UR4, -UR5, 0x100000, URZ ;  /* 0x0010000005047890 */ /* 0x000fc8000fffe13f */
[----:B------:R-:W-:Y:S02]  /*02f0*/  USHF.L.U32 UR5, UR4, 0xb, URZ ;  /* 0x0000000b04057899 */ /* 0x000fe4000800063f */
[----:B------:R-:W-:Y:S01]  /*0300*/  USHF.L.U32 UR4, UR4, 0x1, URZ ;  /* 0x0000000104047899 */ /* 0x000fe2000800063f */
[----:B------:R-:W0:Y:S11]  /*0310*/  FENCE.VIEW.ASYNC.S ;  /* 0x00000000000073c6 */ /* 0x000e360000000000 */
[----:B0-----:R0:W1:Y:S01]  /*0320*/  SYNCS.EXCH.64 URZ, [UR8], UR4 ;  /* 0x00000004083f75b2 */ /* 0x0010620008000100 */
[----:B------:R0:W2:Y:S01]  /*0330*/  SYNCS.EXCH.64 URZ, [UR8+0x28], UR6 ;  /* 0x00002806083f75b2 */ /* 0x0000a20008000100 */
[----:B------:R0:W3:Y:S01]  /*0340*/  SYNCS.EXCH.64 URZ, [UR8+0x8], UR4 ;  /* 0x00000804083f75b2 */ /* 0x0000e20008000100 */
[----:B------:R0:W4:Y:S01]  /*0350*/  SYNCS.EXCH.64 URZ, [UR8+0x30], UR6 ;  /* 0x00003006083f75b2 */ /* 0x0001220008000100 */
[----:B------:R0:W0:Y:S01]  /*0360*/  SYNCS.EXCH.64 URZ, [UR8+0x10], UR4 ;  /* 0x00001004083f75b2 */ /* 0x0000220008000100 */
[----:B------:R0:W0:Y:S01]  /*0370*/  SYNCS.EXCH.64 URZ, [UR8+0x38], UR6 ;  /* 0x00003806083f75b2 */ /* 0x0000220008000100 */
[----:B------:R0:W0:Y:S01]  /*0380*/  SYNCS.EXCH.64 URZ, [UR8+0x18], UR4 ;  /* 0x00001804083f75b2 */ /* 0x0000220008000100 */
[----:B------:R0:W0:Y:S01]  /*0390*/  SYNCS.EXCH.64 URZ, [UR8+0x40], UR6 ;  /* 0x00004006083f75b2 */ /* 0x0000220008000100 */
[----:B------:R0:W0:Y:S01]  /*03a0*/  SYNCS.EXCH.64 URZ, [UR8+0x20], UR4 ;  /* 0x00002004083f75b2 */ /* 0x0000220008000100 */
[----:B------:R0:W0:Y:S01]  /*03b0*/  SYNCS.EXCH.64 URZ, [UR8+0x48], UR6 ;  /* 0x00004806083f75b2 */ /* 0x0000220008000100 */
[----:B------:R-:W-:Y:S01]  /*03c0*/  NOP ;  /* 0x0000000000007918 */ /* 0x000fe20000000000 */
.L_x_2:
[----:B------:R-:W5:Y:S01]  /*03d0*/  S2UR UR13, SR_CTAID.X ;  /* 0x00000000000d79c3 */ /* 0x000f620000002500 */
[----:B------:R-:W-:Y:S01]  /*03e0*/  SHF.R.S32.HI R3, RZ, 0x1f, R4 ;  /* 0x0000001fff037819 */ /* 0x000fe20000011404 */
[----:B------:R5:W1:Y:S01]  /*03f0*/  SHFL.IDX PT, R6, R0, RZ, 0x1f ;  /* 0x00001fff00067589 */ /* 0x000a6200000e0000 */
[----:B0-----:R-:W-:Y:S01]  /*0400*/  ULDC UR4, c[0x0][0x150] ;  /* 0x0000540000047ab9 */ /* 0x001fe20000000800 */
[----:B------:R-:W-:Y:S02]  /*0410*/  ELECT P0, URZ, PT ;  /* 0x00000000003f782f */ /* 0x000fe40003800000 */
[----:B------:R-:W-:Y:S01]  /*0420*/  LEA.HI R3, R3, R4, RZ, 0x7 ;  /* 0x0000000403037211 */ /* 0x000fe200078f38ff */
[----:B------:R-:W-:Y:S01]  /*0430*/  ULDC UR5, c[0x0][0x154] ;  /* 0x0000550000057ab9 */ /* 0x000fe20000000800 */
[----:B------:R-:W-:Y:S01]  /*0440*/  SHF.R.S32.HI R7, RZ, 0x1f, R2 ;  /* 0x0000001fff077819 */ /* 0x000fe20000011402 */
[----:B------:R-:W0:Y:S01]  /*0450*/  S2UR UR10, SR_CTAID.Y ;  /* 0x00000000000a79c3 */ /* 0x000e220000002600 */
[----:B------:R-:W-:Y:S01]  /*0460*/  LOP3.LUT R3, R3, 0xffffff80, RZ, 0xc0, !PT ;  /* 0xffffff8003037812 */ /* 0x000fe200078ec0ff */
[----:B------:R-:W-:Y:S01]  /*0470*/  ULDC UR8, c[0x0][0x144] ;  /* 0x0000510000087ab9 */ /* 0x000fe20000000800 */
[----:B------:R-:W-:Y:S01]  /*0480*/  LEA.HI R7, R7, R2, RZ, 0x2 ;  /* 0x0000000207077211 */ /* 0x000fe200078f10ff */
[----:B------:R-:W-:Y:S01]  /*0490*/  NOP ;  /* 0x0000000000007918 */ /* 0x000fe20000000000 */
[----:B------:R-:W-:Y:S01]  /*04a0*/  NOP ;  /* 0x0000000000007918 */ /* 0x000fe20000000000 */
[----:B------:R-:W-:Y:S01]  /*04b0*/  IMAD.IADD R3, R4, 0x1, -R3 ;  /* 0x0000000104037824 */ /* 0x000fe200078e0a03 */
[----:B------:R-:W-:Y:S01]  /*04c0*/  LOP3.LUT R7, R7, 0x3ffffffc, RZ, 0xc0, !PT ;  /* 0x3ffffffc07077812 */ /* 0x000fe200078ec0ff */
[----:B------:R-:W-:Y:S01]  /*04d0*/  ULDC UR11, c[0x0][0x148] ;  /* 0x00005200000b7ab9 */ /* 0x000fe20000000800 */
[----:B------:R-:W-:-:S02]  /*04e0*/  MOV R17, 0x1 ;  /* 0x0000000100117802 */ /* 0x000fc40000000f00 */
[----:B------:R-:W-:Y:S02]  /*04f0*/  SHF.R.S32.HI R4, RZ, 0x1f, R3 ;  /* 0x0000001fff047819 */ /* 0x000fe40000011403 */
[----:B------:R-:W-:Y:S02]  /*0500*/  IADD3 R2, R2, -R7, RZ ;  /* 0x8000000702027210 */ /* 0x000fe40007ffe0ff */
[----:B------:R-:W-:Y:S02]  /*0510*/  LEA.HI R4, R4, R3, RZ, 0x3 ;  /* 0x0000000304047211 */ /* 0x000fe400078f18ff */
[----:B-----5:R-:W-:Y:S02]  /*0520*/  I2FP.F32.U32 R5, UR13 ;  /* 0x0000000d00057c45 */ /* 0x020fe40008201000 */
[--C-:B------:R-:W-:Y:S02]  /*0530*/  SHF.R.S32.HI R0, RZ, 0x3, R4.reuse ;  /* 0x00000003ff007819 */ /* 0x100fe40000011404 */
[----:B-1----:R-:W-:Y:S01]  /*0540*/  ISETP.NE.OR P0, PT, R6, RZ, !P0 ;  /* 0x000000ff0600720c */ /* 0x002fe20004705670 */
[----:B------:R-:W-:Y:S01]  /*0550*/  FMUL R8, R5, UR4 ;  /* 0x0000000405087c20 */ /* 0x000fe20008400000 */
[----:B------:R-:W-:-:S04]  /*0560*/  SHF.R.S32.HI R5, RZ, 0x1f, R4 ;  /* 0x0000001fff057819 */ /* 0x000fc80000011404 */
[----:B------:R-:W-:Y:S01]  /*0570*/  LEA.HI R5, R5, R0, RZ, 0x2 ;  /* 0x0000000005057211 */ /* 0x000fe200078f10ff */
[----:B------:R-:W1:Y:S03]  /*0580*/  F2I.U32.TRUNC.NTZ R8, R8 ;  /* 0x0000000800087305 */ /* 0x000e66000020f000 */
[----:B------:R-:W-:-:S03]  /*0590*/  LOP3.LUT R5, R5, 0xfffffffc, RZ, 0xc0, !PT ;  /* 0xfffffffc05057812 */ /* 0x000fc600078ec0ff */
[----:B------:R-:W-:Y:S01]  /*05a0*/  VOTEU.ALL UP0, P0 ;  /* 0x00000000003f7886 */ /* 0x000fe20000000000 */
[----:B------:R-:W-:Y:S01]  /*05b0*/  VOTEU.ALL UP1, P0 ;  /* 0x00000000003f7886 */ /* 0x000fe20000020000 */
[----:B------:R-:W-:Y:S01]  /*05c0*/  IMAD.IADD R5, R0, 0x1, -R5 ;  /* 0x0000000100057824 */ /* 0x000fe200078e0a05 */
[----:B0-----:R-:W-:Y:S02]  /*05d0*/  I2FP.F32.U32 R0, UR10 ;  /* 0x0000000a00007c45 */ /* 0x001fe40008201000 */
[----:B------:R-:W0:Y:S01]  /*05e0*/  @!UP0 S2UR UR7, SR_CgaCtaId ;  /* 0x00000000000789c3 */ /* 0x000e220000008800 */
[----:B------:R-:W-:Y:S01]  /*05f0*/  IMAD R2, R2, 0x4, R5 ;  /* 0x0000000402027824 */ /* 0x000fe200078e0205 */
[----:B------:R-:W-:Y:S01]  /*0600*/  @!UP0 UMOV UR6, 0x400 ;  /* 0x0000040000068882 */ /* 0x000fe20000000000 */
[----:B------:R-:W-:Y:S01]  /*0610*/  FMUL R4, R0, UR5 ;  /* 0x0000000500047c20 */ /* 0x000fe20008400000 */
[----:B-1----:R-:W-:Y:S02]  /*0620*/  R2UR UR4, R8 ;  /* 0x00000000080472ca */ /* 0x002fe400000e0000 */
[----:B------:R-:W-:-:S03]  /*0630*/  LEA.HI R0, R2, R2, RZ, 0x1 ;  /* 0x0000000202007211 */ /* 0x000fc600078f08ff */
[----:B------:R-:W1:Y:S01]  /*0640*/  F2I.U32.TRUNC.NTZ R4, R4 ;  /* 0x0000000400047305 */ /* 0x000e62000020f000 */
[----:B------:R-:W-:-:S05]  /*0650*/  LOP3.LUT R5, R0, 0xfffffffe, RZ, 0xc0, !PT ;  /* 0xfffffffe00057812 */ /* 0x000fca00078ec0ff */
[----:B------:R-:W-:Y:S02]  /*0660*/  IMAD.IADD R5, R2, 0x1, -R5 ;  /* 0x0000000102057824 */ /* 0x000fe400078e0a05 */
[----:B------:R-:W-:-:S04]  /*0670*/  UIADD3 UR4, -UR4, URZ, URZ ;  /* 0x0000003f04047290 */ /* 0x000fc8000fffe13f */
[----:B------:R-:W-:Y:S01]  /*0680*/  UIMAD UR8, UR8, UR4, UR13 ;  /* 0x00000004080872a4 */ /* 0x000fe2000f8e020d */
[----:B-1----:R-:W-:Y:S02]  /*0690*/  R2UR UR12, R4 ;  /* 0x00000000040c72ca */ /* 0x002fe400000e0000 */
[----:B------:R-:W-:Y:S01]  /*06a0*/  UMOV UR4, 0x20 ;  /* 0x0000002000047882 */ /* 0x000fe20000000000 */
[----:B------:R-:W1:Y:S02]  /*06b0*/  LDC R4, c[0x0][0x140] ;  /* 0x00005000ff047b82 */ /* 0x000e640000000800 */
[----:B------:R-:W-:Y:S01]  /*06c0*/  ISETP.NE.AND P3, PT, R5, UR8, PT ;  /* 0x0000000805007c0c */ /* 0x000fe2000bf65270 */
[----:B------:R-:W-:-:S04]  /*06d0*/  @!UP0 UIADD3 UR4, -UR4, 0x100000, URZ ;  /* 0x0010000004048890 */ /* 0x000fc8000fffe13f */
[----:B------:R-:W-:Y:S02]  /*06e0*/  @!UP0 USHF.L.U32 UR5, UR4, 0xb, URZ ;  /* 0x0000000b04058899 */ /* 0x000fe4000800063f */
[----:B------:R-:W-:Y:S01]  /*06f0*/  @!UP0 USHF.L.U32 UR4, UR4, 0x1, URZ ;  /* 0x0000000104048899 */ /* 0x000fe2000800063f */
[C---:B------:R-:W-:Y:S01]  /*0700*/  IMAD.SHL.U32 R5, R2.reuse, 0x4, RZ ;  /* 0x0000000402057824 */ /* 0x040fe200078e00ff */
[----:B0-----:R-:W-:Y:S01]  /*0710*/  @!UP0 ULEA UR6, UR7, UR6, 0x18 ;  /* 0x0000000607068291 */ /* 0x001fe2000f8ec03f */
[----:B------:R-:W-:Y:S01]  /*0720*/  VOTEU.ALL UP0, P0 ;  /* 0x00000000003f7886 */ /* 0x000fe20000000000 */
[----:B------:R-:W-:Y:S02]  /*0730*/  LOP3.LUT P0, RZ, R3, 0x7, RZ, 0xc0, !PT ;  /* 0x0000000703ff7812 */ /* 0x000fe4000780c0ff */
[----:B------:R-:W-:Y:S01]  /*0740*/  LOP3.LUT R152, R2, 0xc, R5, 0x78, !PT ;  /* 0x0000000c02987812 */ /* 0x000fe200078e7805 */
[----:B------:R-:W-:-:S03]  /*0750*/  UIADD3 UR12, -UR12, URZ, URZ ;  /* 0x0000003f0c0c7290 */ /* 0x000fc6000fffe13f */
[C---:B------:R-:W-:Y:S02]  /*0760*/  ISETP.LT.U32.AND P0, PT, R152.reuse, 0x4, !P0 ;  /* 0x000000049800780c */ /* 0x040fe40004701070 */
[----:B------:R-:W-:Y:S01]  /*0770*/  @P3 LEA.HI R0, R152, R152, RZ, 0x1 ;  /* 0x0000009898003211 */ /* 0x000fe200078f08ff */
[----:B------:R-:W0:Y:S02]  /*0780*/  FENCE.VIEW.ASYNC.S ;  /* 0x00000000000073c6 */ /* 0x000e240000000000 */
[----:B0-----:R-:W0:Y:S01]  /*0790*/  @!UP0 SYNCS.EXCH.64 URZ, [UR6+0x60], UR4 ;  /* 0x00006004063f85b2 */ /* 0x001e220008000100 */
[----:B------:R-:W-:Y:S02]  /*07a0*/  @P3 SHF.R.S32.HI R0, RZ, 0x1, R0 ;  /* 0x00000001ff003819 */ /* 0x000fe40000011400 */
[----:B-1----:R-:W-:Y:S01]  /*07b0*/  ISETP.EQ.U32.AND P2, PT, R4, 0x1, PT ;  /* 0x000000010400780c */ /* 0x002fe20003f42070 */
[----:B------:R1:W0:Y:S01]  /*07c0*/  @!UP1 SYNCS.EXCH.64 URZ, [UR6+0x68], UR4 ;  /* 0x00006804063f95b2 */ /* 0x0002220008000100 */
[----:B------:R-:W-:Y:S01]  /*07d0*/  NOP ;  /* 0x0000000000007918 */ /* 0x000fe20000000000 */
[----:B-1----:R-:W-:-:S06]  /*07e0*/  UIMAD UR4, UR11, UR12, UR10 ;  /* 0x0000000c0b0472a4 */ /* 0x002fcc000f8e020a */
[----:B------:R-:W-:Y:S02]  /*07f0*/  @P3 ISETP.NE.AND P4, PT, R0, UR4, PT ;  /* 0x0000000400003c0c */ /* 0x000fe4000bf85270 */
[----:B------:R-:W-:Y:S02]  /*0800*/  SEL R0, RZ, 0x1, !P0 ;  /* 0x00000001ff007807 */ /* 0x000fe40004000000 */
[----:B------:R-:W-:-:S04]  /*0810*/  @P3 SEL R17, RZ, 0x1, P4 ;  /* 0x00000001ff113807 */ /* 0x000fc80002000000 */
[----:B------:R-:W-:Y:S01]  /*0820*/  LOP3.LUT R17, R17, R0, RZ, 0xc0, !PT ;  /* 0x0000000011117212 */ /* 0x000fe200078ec0ff */
[----:B------:R-:W-:Y:S06]  /*0830*/  @!P2 BRA `(.L_x_3) ;  /* 0x000000000008a947 */ /* 0x000fec0003800000 */
[----:B0-234-:R-:W-:Y:S01]  /*0840*/  UCGABAR_ARV ;  /* 0x00000000000079c7 */ /* 0x01dfe20008000000 */
[----:B------:R-:W-:Y:S05]  /*0850*/  BRA `(.L_x_4) ;  /* 0x0000000000047947 */ /* 0x000fea0003800000 */
.L_x_3:
[----:B0-234-:R-:W-:Y:S01]  /*0860*/  NOP ;  /* 0x0000000000007918 */ /* 0x01dfe20000000000 */
.L_x_4:
[----:B------:R-:W-:Y:S01]  /*0870*/  ULDC UR4, c[0x0][0x65c] ;  /* 0x0001970000047ab9 */ /* 0x000fe20000000800 */
[----:B------:R-:W-:Y:S01]  /*0880*/  UMOV UR5, URZ ;  /* 0x0000003f00057c82 */ /* 0x000fe20008000000 */
[----:B------:R-:W-:-:S03]  /*0890*/  UISETP.NE.AND UP0, UPT, UR4, 0x1, UPT ;  /* 0x000000010400788c */ /* 0x000fc6000bf05270 */
[----:B------:R-:W-:Y:S01]  /*08a0*/  UMOV UR4, UR13 ;  /* 0x0000000d00047c82 */ /* 0x000fe20008000000 */
[----:B------:R-:W-:Y:S02]  /*08b0*/  UP2UR UR39, UPR, URZ, 0x1 ;  /* 0x000000013f277883 */ /* 0x000fe40008000000 */
[----:B------:R-:W-:Y:S02]  /*08c0*/  PLOP3.LUT P0, PT, PT, PT, UP0, 0x80, 0x0 ;  /* 0x000000000000781c */ /* 0x000fe40003f0f008 */
[----:B------:R-:W-:Y:S02]  /*08d0*/  PLOP3.LUT P3, PT, PT, PT, UP0, 0x80, 0x0 ;  /* 0x000000000000781c */ /* 0x000fe40003f6f008 */
[----:B------:R-:W-:Y:S01]  /*08e0*/  PLOP3.LUT P5, PT, PT, PT, UP0, 0x80, 0x0 ;  /* 0x000000000000781c */ /* 0x000fe20003faf008 */
[----:B------:R-:W-:Y:S01]  /*08f0*/  @UP0 ULDC UR14, c[0x0][0x10] ;  /* 0x00000400000e0ab9 */ /* 0x000fe20000000800 */
[----:B------:R-:W-:Y:S01]  /*0900*/  @UP0 UMOV UR6, UR10 ;  /* 0x0000000a00060c82 */ /* 0x000fe20008000000 */
[----:B------:R-:W-:Y:S01]  /*0910*/  @UP0 UMOV UR7, URZ ;  /* 0x0000003f00070c82 */ /* 0x000fe20008000000 */
[----:B------:R-:W-:Y:S01]  /*0920*/  PLOP3.LUT P4, PT, PT, PT, UP0, 0x80, 0x0 ;  /* 0x000000000000781c */ /* 0x000fe20003f8f008 */
[----:B------:R-:W-:-:S03]  /*0930*/  @UP0 UIMAD.WIDE.U32 UR14, UR13, UR14, UR6 ;  /* 0x0000000e0d0e02a5 */ /* 0x000fc6000f8e0006 */
[----:B------:R-:W-:Y:S01]  /*0940*/  @!UP0 ULDC UR7, c[0x0][0xc] ;  /* 0x0000030000078ab9 */ /* 0x000fe20000000800 */
[----:B------:R-:W-:Y:S01]  /*0950*/  @UP0 UMOV UR6, URZ ;  /* 0x0000003f00060c82 */ /* 0x000fe20008000000 */
[----:B------:R-:W-:Y:S01]  /*0960*/  @!UP0 UIMAD.WIDE.U32 UR4, UR10, UR7, UR4 ;  /* 0x000000070a0482a5 */ /* 0x000fe2000f8e0004 */
[----:B------:R-:W-:Y:S01]  /*0970*/  IMAD.U32 R2, RZ, RZ, UR14 ;  /* 0x0000000eff027e24 */ /* 0x000fe2000f8e00ff */
[----:B------:R-:W-:Y:S02]  /*0980*/  @UP0 UIADD3 UR6, UR15, UR6, URZ ;  /* 0x000000060f060290 */ /* 0x000fe4000fffe03f */
[----:B------:R-:W-:Y:S02]  /*0990*/  IMAD.U32 R3, RZ, RZ, UR15 ;  /* 0x0000000fff037e24 */ /* 0x000fe4000f8e00ff */
[----:B------:R-:W-:Y:S01]  /*09a0*/  @P0 IMAD.MOV.U32 R7, RZ, RZ, R2 ;  /* 0x000000ffff070224 */ /* 0x000fe200078e0002 */
[----:B------:R-:W-:Y:S01]  /*09b0*/  MOV R5, UR5 ;  /* 0x0000000500057c02 */ /* 0x000fe20008000f00 */
[----:B------:R-:W-:Y:S01]  /*09c0*/  IMAD.U32 R2, RZ, RZ, UR4 ;  /* 0x00000004ff027e24 */ /* 0x000fe2000f8e00ff */
[----:B------:R-:W-:Y:S01]  /*09d0*/  @P3 MOV R6, UR6 ;  /* 0x0000000600063c02 */ /* 0x000fe20008000f00 */
[----:B------:R-:W-:-:S02]  /*09e0*/  IMAD.U32 R3, RZ, RZ, UR5 ;  /* 0x00000005ff037e24 */ /* 0x000fc4000f8e00ff */
[----:B------:R-:W-:Y:S02]  /*09f0*/  @!P5 IMAD.MOV.U32 R6, RZ, RZ, R5 ;  /* 0x000000ffff06d224 */ /* 0x000fe400078e0005 */
[----:B------:R-:W-:Y:S02]  /*0a00*/  @!P4 IMAD.MOV.U32 R7, RZ, RZ, R2 ;  /* 0x000000ffff07c224 */ /* 0x000fe400078e0002 */
[----:B------:R-:W-:Y:S01]  /*0a10*/  IMAD.U32 R4, RZ, RZ, UR4 ;  /* 0x00000004ff047e24 */ /* 0x000fe2000f8e00ff */
[----:B------:R0:W-:Y:S04]  /*0a20*/  STL [R1+0x200], R6 ;  /* 0x0002000601007387 */ /* 0x0001e80000100800 */
[----:B------:R0:W-:Y:S01]  /*0a30*/  STL [R1+0x204], R7 ;  /* 0x0002040701007387 */ /* 0x0001e20000100800 */
[----:B------:R-:W-:Y:S05]  /*0a40*/  @!P2 BRA `(.L_x_5) ;  /* 0x00000000000ca947 */ /* 0x000fea0003800000 */
[----:B------:R-:W-:Y:S01]  /*0a50*/  UCGABAR_WAIT ;  /* 0x0000000000007dc7 */ /* 0x000fe20008000000 */
[----:B------:R-:W-:Y:S01]  /*0a60*/  CCTL.IVALL ;  /* 0x00000000ff00798f */ /* 0x000fe20002000000 */
[----:B------:R-:W-:Y:S05]  /*0a70*/  BRA `(.L_x_6) ;  /* 0x0000000000047947 */ /* 0x000fea0003800000 */
.L_x_5:
[----:B------:R-:W-:Y:S06]  /*0a80*/  BAR.SYNC.DEFER_BLOCKING 0x0 ;  /* 0x0000000000007b1d */ /* 0x000fec0000010000 */
.L_x_6:
[----:B------:R-:W-:Y:S05]  /*0a90*/  @!P1 BRA `(.L_x_7) ;  /* 0x00000218000c9947 */ /* 0x000fea0003800000 */
[----:B------:R-:W-:-:S06]  /*0aa0*/  UISETP.GT.U32.AND UP0, UPT, UR16, 0x1, UPT ;  /* 0x000000011000788c */ /* 0x000fcc000bf04070 */
[----:B------:R-:W-:-:S13]  /*0ab0*/  PLOP3.LUT P0, PT, PT, PT, UP0, 0x80, 0x0 ;  /* 0x000000000000781c */ /* 0x000fda0003f0f008 */
[----:B------:R-:W-:Y:S05]  /*0ac0*/  @P0 EXIT ;  /* 0x000000000000094d */ /* 0x000fea0003800000 */
[----:B------:R-:W-:Y:S01]  /*0ad0*/  ULDC.64 UR4, c[0x0][0x650] ;  /* 0x0001940000047ab9 */ /* 0x000fe20000000a00 */
[----:B------:R-:W-:Y:S01]  /*0ae0*/  UMOV UR40, 0xffffffff ;  /* 0xffffffff00287882 */ /* 0x000fe20000000000 */
[----:B------:R-:W-:Y:S01]  /*0af0*/  ISETP.GE.U32.AND P0, PT, R7, UR4, PT ;  /* 0x0000000407007c0c */ /* 0x000fe2000bf06070 */
[----:B------:R-:W-:Y:S01]  /*0b00*/  UMOV UR41, 0xffffffff ;  /* 0xffffffff00297882 */ /* 0x000fe20000000000 */
[----:B------:R-:W-:Y:S01]  /*0b10*/  UMOV UR42, 0xffffffff ;  /* 0xffffffff002a7882 */ /* 0x000fe20000000000 */
[----:B------:R-:W-:Y:S02]  /*0b20*/  PRMT R0, RZ, 0x7610, R0 ;  /* 0x00007610ff007816 */ /* 0x000fe40000000000 */
[----:B------:R-:W-:-:S13]  /*0b30*/  ISETP.GE.U32.AND.EX P0, PT, R6, UR5, PT, P0 ;  /* 0x0000000506007c0c */ /* 0x000fda000bf06100 */
[----:B------:R-:W-:Y:S05]  /*0b40*/  @P0 BRA `(.L_x_8) ;  /* 0x0000000400480947 */ /* 0x000fea0003800000 */
[----:B------:R-:W-:Y:S01]  /*0b50*/  ULDC.64 UR16, c[0x0][0x628] ;  /* 0x00018a0000107ab9 */ /* 0x000fe20000000a00 */
[C---:B------:R-:W-:Y:S01]  /*0b60*/  R2UR UR19, R7.reuse ;  /* 0x00000000071372ca */ /* 0x040fe200000e0000 */
[----:B------:R-:W-:Y:S01]  /*0b70*/  ULDC UR18, c[0x0][0x630] ;  /* 0x00018c0000127ab9 */ /* 0x000fe20000000800 */
[----:B------:R-:W-:Y:S02]  /*0b80*/  ISETP.NE.U32.AND P0, PT, RZ, UR16, PT ;  /* 0x00000010ff007c0c */ /* 0x000fe4000bf05070 */
[----:B------:R-:W-:Y:S02]  /*0b90*/  R2UR UR4, R7 ;  /* 0x00000000070472ca */ /* 0x000fe400000e0000 */
[----:B------:R-:W-:Y:S02]  /*0ba0*/  ISETP.NE.AND.EX P0, PT, RZ, UR17, PT, P0 ;  /* 0x00000011ff007c0c */ /* 0x000fe4000bf05300 */
[----:B------:R-:W-:-:S11]  /*0bb0*/  R2UR UR5, R6 ;  /* 0x00000000060572ca */ /* 0x000fd600000e0000 */
[----:B------:R-:W-:Y:S05]  /*0bc0*/  @!P0 BRA `(.L_x_9) ;  /* 0x0000000000308947 */ /* 0x000fea0003800000 */
[----:B------:R-:W-:Y:S01]  /*0bd0*/  R2UR UR4, R7 ;  /* 0x00000000070472ca */ /* 0x000fe200000e0000 */
[----:B------:R-:W-:Y:S01]  /*0be0*/  ULDC UR9, c[0x0][0x634] ;  /* 0x00018d0000097ab9 */ /* 0x000fe20000000800 */
[----:B------:R-:W-:-:S11]  /*0bf0*/  R2UR UR13, R6 ;  /* 0x00000000060d72ca */ /* 0x000fd600000e0000 */
[----:B------:R-:W-:-:S04]  /*0c00*/  UIADD3 UR9, UP0, UR4, UR9, URZ ;  /* 0x0000000904097290 */ /* 0x000fc8000ff1e03f */
[----:B------:R-:W-:-:S04]  /*0c10*/  UIADD3.X UR13, URZ, UR13, URZ, UP0, !UPT ;  /* 0x0000000d3f0d7290 */ /* 0x000fc800087fe43f */
[----:B------:R-:W-:-:S04]  /*0c20*/  UIMAD.WIDE.U32 UR4, UR13, UR16, URZ ;  /* 0x000000100d0472a5 */ /* 0x000fc8000f8e003f */
[----:B------:R-:W-:Y:S02]  /*0c30*/  UIMAD.WIDE.U32 UR6, UP0, UR9, UR17, UR4 ;  /* 0x00000011090672a5 */ /* 0x000fe4000f800004 */
[----:B------:R-:W-:Y:S02]  /*0c40*/  UIMAD.WIDE.U32 UR4, UR9, UR16, URZ ;  /* 0x00000010090472a5 */ /* 0x000fe4000f8e003f */
[----:B------:R-:W-:Y:S02]  /*0c50*/  UIADD3.X UR15, URZ, URZ, URZ, UP0, !UPT ;  /* 0x0000003f3f0f7290 */ /* 0x000fe400087fe43f */
[----:B------:R-:W-:Y:S01]  /*0c60*/  UIADD3 URZ, UP0, UR5, UR6, URZ ;  /* 0x00000006053f7290 */ /* 0x000fe2000ff1e03f */
[----:B------:R-:W-:-:S03]  /*0c70*/  UMOV UR14, UR7 ;  /* 0x00000007000e7c82 */ /* 0x000fc60008000000 */
[----:B------:R-:W-:-:S12]  /*0c80*/  UIMAD.WIDE.U32.X UR4, UR13, UR17, UR14, UP0 ;  /* 0x000000110d0472a5 */ /* 0x000fd800080e040e */
.L_x_9:
[----:B------:R-:W-:Y:S01]  /*0c90*/  USHF.R.U64 UR42, UR4, UR18, UR5 ;  /* 0x00000012042a7299 */ /* 0x000fe20008001205 */
[----:B------:R-:W-:Y:S01]  /*0ca0*/  R2UR UR7, R6 ;  /* 0x00000000060772ca */ /* 0x000fe200000e0000 */
[----:B------:R-:W-:Y:S02]  /*0cb0*/  USHF.R.U32.HI UR4, URZ, UR18, UR5 ;  /* 0x000000123f047299 */ /* 0x000fe40008011605 */
[----:B------:R-:W-:Y:S01]  /*0cc0*/  UIADD3 UR5, UP0, URZ, -UR42, URZ ;  /* 0x8000002a3f057290 */ /* 0x000fe2000ff1e03f */
[----:B------:R-:W-:Y:S01]  /*0cd0*/  ULDC.64 UR14, c[0x0][0x620] ;  /* 0x00018800000e7ab9 */ /* 0x000fe20000000a00 */
[----:B------:R-:W-:Y:S02]  /*0ce0*/  UMOV UR6, UR19 ;  /* 0x0000001300067c82 */ /* 0x000fe40008000000 */
[----:B------:R-:W-:Y:S01]  /*0cf0*/  UIADD3.X UR4, URZ, ~UR4, URZ, UP0, !UPT ;  /* 0x800000043f047290 */ /* 0x000fe200087fe43f */
[----:B------:R-:W-:Y:S01]  /*0d00*/  ULDC UR9, c[0x0][0x618] ;  /* 0x0001860000097ab9 */ /* 0x000fe20000000800 */
[----:B------:R-:W-:-:S02]  /*0d10*/  UIMAD UR12, UR11, UR12, UR10 ;  /* 0x0000000c0b0c72a4 */ /* 0x000fc4000f8e020a */
[----:B------:R-:W-:Y:S02]  /*0d20*/  UIMAD UR4, UR4, UR14, URZ ;  /* 0x0000000e040472a4 */ /* 0x000fe4000f8e023f */
[----:B------:R-:W-:Y:S02]  /*0d30*/  UIMAD.WIDE.U32 UR6, UR5, UR14, UR6 ;  /* 0x0000000e050672a5 */ /* 0x000fe4000f8e0006 */
[----:B------:R-:W-:Y:S01]  /*0d40*/  UIMAD UR4, UR5, UR15, UR4 ;  /* 0x0000000f050472a4 */ /* 0x000fe2000f8e0204 */
[----:B------:R-:W-:Y:S01]  /*0d50*/  ULDC UR10, c[0x0][0x608] ;  /* 0x00018200000a7ab9 */ /* 0x000fe20000000800 */
[----:B------:R-:W-:Y:S02]  /*0d60*/  ULDC UR18, c[0x0][0x658] ;  /* 0x0001960000127ab9 */ /* 0x000fe40000000800 */
[----:B------:R-:W-:Y:S01]  /*0d70*/  UIADD3 UR7, UR7, UR4, URZ ;  /* 0x0000000407077290 */ /* 0x000fe2000fffe03f */
[----:B------:R-:W-:Y:S02]  /*0d80*/  UMOV UR11, 0xffffffff ;  /* 0xffffffff000b7882 */ /* 0x000fe40000000000 */
[----:B------:R-:W-:Y:S01]  /*0d90*/  ULDC.64 UR4, c[0x0][0x640] ;  /* 0x0001900000047ab9 */ /* 0x000fe20000000a00 */
[----:B------:R-:W-:Y:S01]  /*0da0*/  USHF.R.U64 UR16, UR6, UR9, UR7 ;  /* 0x0000000906107299 */ /* 0x000fe20008001207 */
[----:B------:R-:W-:Y:S01]  /*0db0*/  ISETP.NE.U32.AND P0, PT, RZ, UR4, PT ;  /* 0x00000004ff007c0c */ /* 0x000fe2000bf05070 */
[----:B------:R-:W-:-:S02]  /*0dc0*/  USHF.R.U32.HI UR7, URZ, UR9, UR7 ;  /* 0x000000093f077299 */ /* 0x000fc40008011607 */
[----:B------:R-:W-:Y:S01]  /*0dd0*/  USHF.L.U32 UR6, UR11, UR18, URZ ;  /* 0x000000120b067299 */ /* 0x000fe2000800063f */
[----:B------:R-:W-:Y:S01]  /*0de0*/  ISETP.NE.AND.EX P0, PT, RZ, UR5, PT, P0 ;  /* 0x00000005ff007c0c */ /* 0x000fe2000bf05300 */
[----:B------:R-:W-:Y:S02]  /*0df0*/  USHF.R.U64 UR22, UR16, UR10, UR7 ;  /* 0x0000000a10167299 */ /* 0x000fe40008001207 */
[----:B------:R-:W-:Y:S02]  /*0e00*/  USHF.R.U32.HI UR7, URZ, UR10, UR7 ;  /* 0x0000000a3f077299 */ /* 0x000fe40008011607 */
[----:B------:R-:W-:Y:S02]  /*0e10*/  UISETP.NE.AND UP1, UPT, UR39, URZ, UPT ;  /* 0x0000003f2700728c */ /* 0x000fe4000bf25270 */
[----:B------:R-:W-:Y:S01]  /*0e20*/  USHF.R.U64 UR23, UR22, UR18, UR7 ;  /* 0x0000001216177299 */ /* 0x000fe20008001207 */
[----:B------:R-:W-:Y:S01]  /*0e30*/  ULDC UR17, c[0x0][0x600] ;  /* 0x0001800000117ab9 */ /* 0x000fe20000000800 */
[----:B------:R-:W-:-:S02]  /*0e40*/  ULOP3.LUT UR13, URZ, UR6, URZ, 0x33, !UPT ;  /* 0x000000063f0d7292 */ /* 0x000fc4000f8e333f */
[----:B------:R-:W-:Y:S02]  /*0e50*/  UIADD3 UR15, UR17, -0x1, URZ ;  /* 0xffffffff110f7890 */ /* 0x000fe4000fffe03f */
[----:B------:R-:W-:Y:S02]  /*0e60*/  USEL UR12, UR8, UR12, !UP1 ;  /* 0x0000000c080c7287 */ /* 0x000fe4000c800000 */
[----:B------:R-:W-:Y:S01]  /*0e70*/  USHF.R.U32.HI UR7, URZ, UR18, UR7 ;  /* 0x000000123f077299 */ /* 0x000fe20008011607 */
[----:B------:R-:W-:Y:S01]  /*0e80*/  ULDC UR19, c[0x0][0x648] ;  /* 0x0001920000137ab9 */ /* 0x000fe20000000800 */
[----:B------:R-:W-:Y:S01]  /*0e90*/  ULDC UR20, c[0x0][0x638] ;  /* 0x00018e0000147ab9 */ /* 0x000fe20000000800 */
[----:B------:R-:W-:Y:S01]  /*0ea0*/  UMOV UR21, 0x1 ;  /* 0x0000000100157882 */ /* 0x000fe20000000000 */
[----:B------:R-:W-:Y:S01]  /*0eb0*/  UMOV UR6, UR23 ;  /* 0x0000001700067c82 */ /* 0x000fe20008000000 */
[----:B------:R-:W-:Y:S07]  /*0ec0*/  @!P0 BRA `(.L_x_10) ;  /* 0x0000000000308947 */ /* 0x000fee0003800000 */
[----:B------:R-:W-:Y:S02]  /*0ed0*/  ULDC UR10, c[0x0][0x64c] ;  /* 0x00019300000a7ab9 */ /* 0x000fe40000000800 */
        /* <DEDUP_REMOVED lines=8> */
[----:B------:R-:W-:-:S07]  /*0f60*/  UIMAD.WIDE.U32.X UR4, UR14, UR5, UR10, UP0 ;  /* 0x000000050e0472a5 */ /* 0x000fce00080e040a */
[----:B------:R-:W-:Y:S01]  /*0f70*/  UMOV UR6, UR4 ;  /* 0x0000000400067c82 */ /* 0x000fe20008000000 */
[----:B------:R-:W-:-:S05]  /*0f80*/  UMOV UR7, UR5 ;  /* 0x0000000500077c82 */ /* 0x000fca0008000000 */
.L_x_10:
[----:B------:R-:W-:Y:S01]  /*0f90*/  USHF.R.U64 UR5, UR6, UR19, UR7 ;  /* 0x0000001306057299 */ /* 0x000fe20008001207 */
[----:B------:R-:W-:Y:S01]  /*0fa0*/  IMAD.MOV.U32 R0, RZ, RZ, 0x1 ;  /* 0x00000001ff007424 */ /* 0x000fe200078e00ff */
[----:B------:R-:W-:Y:S02]  /*0fb0*/  USHF.L.U32 UR4, UR21, UR18, URZ ;  /* 0x0000001215047299 */ /* 0x000fe4000800063f */
[----:B------:R-:W-:Y:S02]  /*0fc0*/  ULOP3.LUT UR13, UR22, UR13, URZ, 0xc0, !UPT ;  /* 0x0000000d160d7292 */ /* 0x000fe4000f8ec03f */
[----:B------:R-:W-:Y:S02]  /*0fd0*/  UIADD3 UR6, -UR5, URZ, URZ ;  /* 0x0000003f05067290 */ /* 0x000fe4000fffe13f */
[----:B------:R-:W-:Y:S02]  /*0fe0*/  UIMAD UR13, UR4, UR5, UR13 ;  /* 0x00000005040d72a4 */ /* 0x000fe4000f8e020d */
[----:B------:R-:W-:-:S02]  /*0ff0*/  ULOP3.LUT UR15, UR16, UR15, URZ, 0xc0, !UPT ;  /* 0x0000000f100f7292 */ /* 0x000fc4000f8ec03f */
[----:B------:R-:W-:Y:S01]  /*1000*/  UIMAD UR4, UR6, UR20, UR23 ;  /* 0x00000014060472a4 */ /* 0x000fe2000f8e0217 */
[----:B------:R-:W-:Y:S01]  /*1010*/  ULDC UR5, c[0x0][0x610] ;  /* 0x0001840000057ab9 */ /* 0x000fe20000000800 */
[----:B------:R-:W-:Y:S02]  /*1020*/  UISETP.NE.AND UP0, UPT, UR39, URZ, UPT ;  /* 0x0000003f2700728c */ /* 0x000fe4000bf05270 */
[----:B------:R-:W-:Y:S02]  /*1030*/  UIMAD UR12, UR13, UR5, UR12 ;  /* 0x000000050d0c72a4 */ /* 0x000fe4000f8e020c */
[----:B------:R-:W-:-:S04]  /*1040*/  UIMAD UR4, UR4, UR17, UR15 ;  /* 0x00000011040472a4 */ /* 0x000fc8000f8e020f */
[----:B------:R-:W-:Y:S02]  /*1050*/  USEL UR41, UR4, UR12, !UP0 ;  /* 0x0000000c04297287 */ /* 0x000fe4000c000000 */
[----:B------:R-:W-:-:S12]  /*1060*/  USEL UR40, UR12, UR4, !UP0 ;  /* 0x000000040c287287 */ /* 0x000fd8000c000000 */
.L_x_8:
[----:B------:R-:W-:-:S08]  /*1070*/  NOP ;  /* 0x0000000000007918 */ /* 0x000fd00000000000 */
[----:B------:R-:W1:Y:S02]  /*1080*/  USETMAXREG.TRY_ALLOC.CTAPOOL UP0, 0xf0 ;  /* 0x000000f0000079c8 */ /* 0x000e640008000600 */
[----:B-1----:R-:W-:-:S13]  /*1090*/  PLOP3.LUT P0, PT, PT, PT, UP0, 0x80, 0x0 ;  /* 0x000000000000781c */ /* 0x002fda0003f0f008 */
[----:B------:R-:W-:Y:S05]  /*10a0*/  @!P0 BRA `(.L_x_8) ;  /* 0xfffffffc00f08947 */ /* 0x000fea000383ffff */
[----:B------:R-:W-:Y:S01]  /*10b0*/  ULDC.64 UR4, c[0x0][0x598] ;  /* 0x0001660000047ab9 */ /* 0x000fe20000000a00 */
[----:B------:R-:W-:Y:S01]  /*10c0*/  ULDC.64 UR44, c[0x0][0x208] ;  /* 0x00008200002c7ab9 */ /* 0x000fe20000000a00 */
[----:B------:R-:W-:-:S04]  /*10d0*/  ISETP.NE.U32.AND P0, PT, RZ, UR4, PT ;  /* 0x00000004ff007c0c */ /* 0x000fc8000bf05070 */
[----:B------:R-:W-:-:S13]  /*10e0*/  ISETP.NE.AND.EX P0, PT, RZ, UR5, PT, P0 ;  /* 0x00000005ff007c0c */ /* 0x000fda000bf05300 */
[----:B------:R-:W-:Y:S05]  /*10f0*/  @!P0 BRA `(.L_x_11) ;  /* 0x00000000001c8947 */ /* 0x000fea0003800000 */
[----:B------:R-:W1:Y:S02]  /*1100*/  LDC.64 R2, c[0x0][0x598] ;  /* 0x00016600ff027b82 */ /* 0x000e640000000a00 */
[----:B-1----:R-:W2:Y:S02]  /*1110*/  LDG.E.64 R2, desc[UR44][R2.64] ;  /* 0x0000002c02027981 */ /* 0x002ea4000c1e1b00 */
[----:B--2---:R-:W-:-:S04]  /*1120*/  ISETP.NE.U32.AND P0, PT, R2, RZ, PT ;  /* 0x000000ff0200720c */ /* 0x004fc80003f05070 */
[----:B------:R-:W-:-:S13]  /*1130*/  ISETP.NE.AND.EX P0, PT, R3, RZ, PT, P0 ;  /* 0x000000ff0300720c */ /* 0x000fda0003f05300 */
[----:B------:R-:W-:Y:S05]  /*1140*/  @!P0 BRA `(.L_x_11) ;  /* 0x0000000000088947 */ /* 0x000fea0003800000 */
[----:B------:R1:W5:Y:S01]  /*1150*/  LD.E R2, desc[UR44][R2.64] ;  /* 0x0000002c02027980 */ /* 0x000362000c101900 */
[----:B------:R-:W-:Y:S05]  /*1160*/  BRA `(.L_x_12) ;  /* 0x0000000000247947 */ /* 0x000fea0003800000 */
.L_x_11:
[----:B------:R-:W-:Y:S02]  /*1170*/  ULDC.64 UR4, c[0x0][0x588] ;  /* 0x0001620000047ab9 */ /* 0x000fe40000000a00 */
[----:B------:R-:W-:-:S04]  /*1180*/  ISETP.NE.U32.AND P0, PT, RZ, UR4, PT ;  /* 0x00000004ff007c0c */ /* 0x000fc8000bf05070 */
[----:B------:R-:W-:-:S13]  /*1190*/  ISETP.NE.AND.EX P0, PT, RZ, UR5, PT, P0 ;  /* 0x00000005ff007c0c */ /* 0x000fda000bf05300 */
[----:B------:R-:W-:Y:S05]  /*11a0*/  @!P0 BRA `(.L_x_13) ;  /* 0x00000000000c8947 */ /* 0x000fea0003800000 */
[----:B------:R-:W1:Y:S02]  /*11b0*/  LDC.64 R2, c[0x0][0x588] ;  /* 0x00016200ff027b82 */ /* 0x000e640000000a00 */
[----:B-1----:R2:W5:Y:S01]  /*11c0*/  LDG.E R2, desc[UR44][R2.64] ;  /* 0x0000002c02027981 */ /* 0x002562000c1e1900 */
[----:B------:R-:W-:Y:S05]  /*11d0*/  BRA `(.L_x_12) ;  /* 0x0000000000087947 */ /* 0x000fea0003800000 */
.L_x_13:
[----:B------:R-:W-:Y:S02]  /*11e0*/  ULDC UR4, c[0x0][0x580] ;  /* 0x0001600000047ab9 */ /* 0x000fe40000000800 */
[----:B------:R-:W-:-:S07]  /*11f0*/  MOV R2, UR4 ;  /* 0x0000000400027c02 */ /* 0x000fce0008000f00 */
.L_x_12:
[----:B------:R-:W-:Y:S02]  /*1200*/  ULDC.64 UR4, c[0x0][0x5a0] ;  /* 0x0001680000047ab9 */ /* 0x000fe40000000a00 */
[----:B------:R-:W-:-:S04]  /*1210*/  ISETP.NE.U32.AND P0, PT, RZ, UR4, PT ;  /* 0x00000004ff007c0c */ /* 0x000fc8000bf05070 */
[----:B------:R-:W-:-:S13]  /*1220*/  ISETP.NE.AND.EX P0, PT, RZ, UR5, PT, P0 ;  /* 0x00000005ff007c0c */ /* 0x000fda000bf05300 */
[----:B------:R-:W-:Y:S05]  /*1230*/  @!P0 BRA `(.L_x_14) ;  /* 0x00000000001c8947 */ /* 0x000fea0003800000 */
[----:B------:R-:W3:Y:S02]  /*1240*/  LDC.64 R4, c[0x0][0x5a0] ;  /* 0x00016800ff047b82 */ /* 0x000ee40000000a00 */
[----:B---3--:R-:W3:Y:S02]  /*1250*/  LDG.E.64 R4, desc[UR44][R4.64] ;  /* 0x0000002c04047981 */ /* 0x008ee4000c1e1b00 */
[----:B---3--:R-:W-:-:S04]  /*1260*/  ISETP.NE.U32.AND P0, PT, R4, RZ, PT ;  /* 0x000000ff0400720c */ /* 0x008fc80003f05070 */
[----:B------:R-:W-:-:S13]  /*1270*/  ISETP.NE.AND.EX P0, PT, R5, RZ, PT, P0 ;  /* 0x000000ff0500720c */ /* 0x000fda0003f05300 */
[----:B------:R-:W-:Y:S05]  /*1280*/  @!P0 BRA `(.L_x_14) ;  /* 0x0000000000088947 */ /* 0x000fea0003800000 */
[----:B------:R3:W5:Y:S01]  /*1290*/  LD.E R16, desc[UR44][R4.64] ;  /* 0x0000002c04107980 */ /* 0x000762000c101900 */
[----:B------:R-:W-:Y:S05]  /*12a0*/  BRA `(.L_x_15) ;  /* 0x0000000000247947 */ /* 0x000fea0003800000 */
.L_x_14:
[----:B------:R-:W-:Y:S02]  /*12b0*/  ULDC.64 UR4, c[0x0][0x590] ;  /* 0x0001640000047ab9 */ /* 0x000fe40000000a00 */
[----:B------:R-:W-:-:S04]  /*12c0*/  ISETP.NE.U32.AND P0, PT, RZ, UR4, PT ;  /* 0x00000004ff007c0c */ /* 0x000fc8000bf05070 */
[----:B------:R-:W-:-:S13]  /*12d0*/  ISETP.NE.AND.EX P0, PT, RZ, UR5, PT, P0 ;  /* 0x00000005ff007c0c */ /* 0x000fda000bf05300 */
[----:B------:R-:W-:Y:S05]  /*12e0*/  @!P0 BRA `(.L_x_16) ;  /* 0x00000000000c8947 */ /* 0x000fea0003800000 */
[----:B------:R-:W3:Y:S02]  /*12f0*/  LDC.64 R4, c[0x0][0x590] ;  /* 0x00016400ff047b82 */ /* 0x000ee40000000a00 */
[----:B---3--:R4:W5:Y:S01]  /*1300*/  LDG.E R16, desc[UR44][R4.64] ;  /* 0x0000002c04107981 */ /* 0x008962000c1e1900 */
[----:B------:R-:W-:Y:S05]  /*1310*/  BRA `(.L_x_15) ;  /* 0x0000000000087947 */ /* 0x000fea0003800000 */
.L_x_16:
[----:B------:R-:W-:Y:S02]  /*1320*/  ULDC UR4, c[0x0][0x584] ;  /* 0x0001610000047ab9 */ /* 0x000fe40000000800 */
[----:B------:R-:W-:-:S07]  /*1330*/  IMAD.U32 R16, RZ, RZ, UR4 ;  /* 0x00000004ff107e24 */ /* 0x000fce000f8e00ff */
.L_x_15:
[----:B------:R-:W-:-:S13]  /*1340*/  LOP3.LUT P0, RZ, R0, 0xff, RZ, 0xc0, !PT ;  /* 0x000000ff00ff7812 */ /* 0x000fda000780c0ff */
[----:B------:R-:W-:Y:S05]  /*1350*/  @!P0 EXIT ;  /* 0x000000000000894d */ /* 0x000fea0003800000 */
[----:B------:R-:W-:Y:S01]  /*1360*/  ULDC UR4, c[0x0][0x28c] ;  /* 0x0000a30000047ab9 */ /* 0x000fe20000000800 */
[----:B------:R-:W-:Y:S01]  /*1370*/  UMOV UR36, URZ ;  /* 0x0000003f00247c82 */ /* 0x000fe20008000000 */
[----:B------:R-:W-:Y:S01]  /*1380*/  UIADD3 UR4, UR4, 0x7f, URZ ;  /* 0x0000007f04047890 */ /* 0x000fe2000fffe03f */
[----:B------:R-:W-:-:S03]  /*1390*/  UMOV UR37, URZ ;  /* 0x0000003f00257c82 */ /* 0x000fc60008000000 */
[----:B------:R-:W-:-:S04]  /*13a0*/  USHF.R.S32.HI UR5, URZ, 0x1f, UR4 ;  /* 0x0000001f3f057899 */ /* 0x000fc80008011404 */
[----:B------:R-:W-:-:S04]  /*13b0*/  ULEA.HI UR5, UR5, UR4, URZ, 0x7 ;  /* 0x0000000405057291 */ /* 0x000fc8000f8f383f */
[----:B------:R-:W-:-:S12]  /*13c0*/  USHF.R.S32.HI UR43, URZ, 0x7, UR5 ;  /* 0x000000073f2b7899 */ /* 0x000fd80008011405 */
.L_x_546:
[----:B------:R-:W0:Y:S01]  /*13d0*/  S2R R0, SR_TID.X ;  /* 0x0000000000007919 */ /* 0x000e220000002100 */
[----:B-1----:R-:W1:Y:S01]  /*13e0*/  S2UR UR7, SR_CgaCtaId ;  /* 0x00000000000779c3 */ /* 0x002e620000008800 */
[----:B------:R-:W-:Y:S02]  /*13f0*/  UMOV UR6, 0x400 ;  /* 0x0000040000067882 */ /* 0x000fe40000000000 */
[----:B-1----:R-:W-:Y:S01]  /*1400*/  ULEA UR6, UR7, UR6, 0x18 ;  /* 0x0000000607067291 */ /* 0x002fe2000f8ec03f */
[----:B0-----:R-:W-:-:S04]  /*1410*/  LOP3.LUT R0, R0, 0x80, RZ, 0xc0, !PT ;  /* 0x0000008000007812 */ /* 0x001fc800078ec0ff */
[----:B------:R-:W-:-:S06]  /*1420*/  SHF.R.U32.HI R0, RZ, 0x7, R0 ;  /* 0x00000007ff007819 */ /* 0x000fcc0000011600 */
[----:B------:R-:W0:Y:S02]  /*1430*/  SHFL.IDX PT, R0, R0, RZ, 0x1f ;  /* 0x00001fff00007589 */ /* 0x000e2400000e0000 */
[----:B0-----:R-:W-:-:S13]  /*1440*/  R2UR UR4, R0 ;  /* 0x00000000000472ca */ /* 0x001fda00000e0000 */
[----:B------:R-:W-:-:S04]  /*1450*/  ULEA.HI UR5, UR4, UR4, URZ, 0x1 ;  /* 0x0000000404057291 */ /* 0x000fc8000f8f083f */
[----:B------:R-:W-:-:S04]  /*1460*/  ULOP3.LUT UR5, UR5, 0x7fffe, URZ, 0xc0, !UPT ;  /* 0x0007fffe05057892 */ /* 0x000fc8000f8ec03f */
[----:B------:R-:W-:-:S03]  /*1470*/  UIADD3 UR5, UR4, -UR5, URZ ;  /* 0x8000000504057290 */ /* 0x000fc6000fffe03f */
[----:B------:R-:W-:Y:S01]  /*1480*/  ULDC UR4, c[0x0][0x28c] ;  /* 0x0000a30000047ab9 */ /* 0x000fe20000000800 */
[----:B------:R-:W-:Y:S01]  /*1490*/  ULEA UR5, UR5, UR6, 0xd ;  /* 0x0000000605057291 */ /* 0x000fe2000f8e683f */
[----:B------:R-:W-:-:S03]  /*14a0*/  ISETP.LT.AND P0, PT, RZ, UR4, PT ;  /* 0x00000004ff007c0c */ /* 0x000fc6000bf01270 */
[----:B------:R-:W-:-:S04]  /*14b0*/  UIADD3 UR5, UR5, 0x100, URZ ;  /* 0x0000010005057890 */ /* 0x000fc8000fffe03f */
[----:B------:R-:W-:-:S04]  /*14c0*/  USHF.R.U32.HI UR5, URZ, 0x4, UR5 ;  /* 0x000000043f057899 */ /* 0x000fc80008011605 */
[----:B------:R-:W-:Y:S02]  /*14d0*/  ULOP3.LUT UR46, UR5, 0x3fff, URZ, 0xc0, !UPT ;  /* 0x00003fff052e7892 */ /* 0x000fe4000f8ec03f */
[----:B---3--:R-:W-:Y:S10]  /*14e0*/  @P0 BRA `(.L_x_17) ;  /* 0x0000000000400947 */ /* 0x008ff40003800000 */
[----:B------:R-:W-:Y:S01]  /*14f0*/  MOV R0, 0x0 ;  /* 0x0000000000007802 */ /* 0x000fe20000000f00 */
[----:B------:R-:W-:Y:S01]  /*1500*/  ULDC.64 UR4, c[0x4][0x68] ;  /* 0x01001a0000047ab9 */ /* 0x000fe20000000a00 */
[----:B------:R-:W-:Y:S01]  /*1510*/  ULDC.64 UR6, c[0x4][0x8] ;  /* 0x0100020000067ab9 */ /* 0x000fe20000000a00 */
[----:B---34-:R-:W-:Y:S01]  /*1520*/  IMAD.U32 R4, RZ, RZ, UR4 ;  /* 0x00000004ff047e24 */ /* 0x018fe2000f8e00ff */
[----:B------:R0:W1:Y:S01]  /*1530*/  LDC.64 R14, c[0x4][R0] ;  /* 0x01000000000e7b82 */ /* 0x0000620000000a00 */
[----:B------:R-:W-:Y:S01]  /*1540*/  IMAD.U32 R5, RZ, RZ, UR5 ;  /* 0x00000005ff057e24 */ /* 0x000fe2000f8e00ff */
[----:B------:R-:W-:Y:S01]  /*1550*/  ULDC.64 UR4, c[0x4][0x70] ;  /* 0x01001c0000047ab9 */ /* 0x000fe20000000a00 */
[----:B------:R-:W-:Y:S01]  /*1560*/  IMAD.U32 R10, RZ, RZ, UR6 ;  /* 0x00000006ff0a7e24 */ /* 0x000fe2000f8e00ff */
[----:B------:R-:W-:Y:S01]  /*1570*/  MOV R6, UR4 ;  /* 0x0000000400067c02 */ /* 0x000fe20008000f00 */
[----:B------:R-:W-:Y:S01]  /*1580*/  IMAD.U32 R7, RZ, RZ, UR5 ;  /* 0x00000005ff077e24 */ /* 0x000fe2000f8e00ff */
[----:B------:R-:W-:Y:S01]  /*1590*/  MOV R8, 0x1e1 ;  /* 0x000001e100087802 */ /* 0x000fe20000000f00 */
[----:B------:R-:W-:-:S02]  /*15a0*/  IMAD.U32 R11, RZ, RZ, UR7 ;  /* 0x00000007ff0b7e24 */ /* 0x000fc4000f8e00ff */
[----:B------:R-:W-:Y:S02]  /*15b0*/  IMAD.MOV.U32 R12, RZ, RZ, 0x1 ;  /* 0x00000001ff0c7424 */ /* 0x000fe400078e00ff */
[----:B0-----:R-:W-:-:S07]  /*15c0*/  IMAD.MOV.U32 R13, RZ, RZ, RZ ;  /* 0x000000ffff0d7224 */ /* 0x001fce00078e00ff */
[----:B------:R-:W-:-:S07]  /*15d0*/  LEPC R20, `(.L_x_17) ;  /* 0x000000001014794e */ /* 0x000fce0000000000 */
[----:B-12--5:R-:W-:Y:S05]  /*15e0*/  CALL.ABS.NOINC R14 ;  /* 0x000000000e007343 */ /* 0x026fea0003c00000 */
.L_x_17:
[----:B------:R-:W-:-:S06]  /*15f0*/  ULOP3.LUT UR4, UR38, 0x1, URZ, 0xfc, !UPT ;  /* 0x0000000126047892 */ /* 0x000fcc000f8efc3f */
[----:B------:R-:W-:-:S05]  /*1600*/  IMAD.U32 R0, RZ, RZ, UR4 ;  /* 0x00000004ff007e24 */ /* 0x000fca000f8e00ff */
[----:B------:R-:W-:-:S13]  /*1610*/  ISETP.NE.AND P0, PT, R0, 0x3, PT ;  /* 0x000000030000780c */ /* 0x000fda0003f05270 */
[----:B------:R-:W-:Y:S05]  /*1620*/  @!P0 BRA `(.L_x_18) ;  /* 0x0000000000048947 */ /* 0x000fea0003800000 */
[----:B------:R-:W-:Y:S01]  /*1630*/  BPT.TRAP 0x1 ;  /* 0x000000040000795c */ /* 0x000fe20000300000 */
.L_x_18:
[----:B------:R-:W0:Y:S01]  /*1640*/  S2UR UR5, SR_CgaCtaId ;  /* 0x00000000000579c3 */ /* 0x000e220000008800 */
[----:B------:R-:W-:Y:S01]  /*1650*/  UMOV UR4, 0x400 ;  /* 0x0000040000047882 */ /* 0x000fe20000000000 */
[----:B---34-:R-:W-:Y:S01]  /*1660*/  MOV R5, UR37 ;  /* 0x0000002500057c02 */ /* 0x018fe20008000f00 */
[----:B--2---:R-:W-:-:S05]  /*1670*/  IMAD.U32 R3, RZ, RZ, UR36 ;  /* 0x00000024ff037e24 */ /* 0x004fca000f8e00ff */
[----:B------:R-:W-:Y:S01]  /*1680*/  SHF.L.U32 R3, R3, 0x1f, RZ ;  /* 0x0000001f03037819 */ /* 0x000fe200000006ff */
[----:B0-----:R-:W-:-:S06]  /*1690*/  ULEA UR4, UR5, UR4, 0x18 ;  /* 0x0000000405047291 */ /* 0x001fcc000f8ec03f */
[----:B------:R-:W-:-:S04]  /*16a0*/  IMAD.U32 R0, RZ, RZ, UR4 ;  /* 0x00000004ff007e24 */ /* 0x000fc8000f8e00ff */
[----:B------:R-:W-:-:S04]  /*16b0*/  IMAD R4, R5, 0x8, R0 ;  /* 0x0000000805047824 */ /* 0x000fc800078e0200 */
[----:B------:R0:W1:Y:S01]  /*16c0*/  SYNCS.PHASECHK.TRANS64.TRYWAIT P1, [R4+URZ], R3 ;  /* 0x00000003040075a7 */ /* 0x000062000802017f */
[----:B------:R-:W-:Y:S05]  /*16d0*/  @!P0 BRA `(.L_x_19) ;  /* 0x0000000000048947 */ /* 0x000fea0003800000 */
[----:B------:R-:W-:Y:S01]  /*16e0*/  BPT.TRAP 0x1 ;  /* 0x000000040000795c */ /* 0x000fe20000300000 */
.L_x_19:
[----:B-1----:R-:W-:Y:S05]  /*16f0*/  @P1 BRA `(.L_x_20) ;  /* 0x0000000000081947 */ /* 0x002fea0003800000 */
[----:B------:R-:W1:Y:S02]  /*1700*/  SYNCS.PHASECHK.TRANS64.TRYWAIT P1, [R4+URZ], R3 ;  /* 0x00000003040075a7 */ /* 0x000e64000802017f */
[----:B-1----:R-:W-:Y:S05]  /*1710*/  @!P1 BRA `(.L_x_21) ;  /* 0x0000022400449947 */ /* 0x002fea0003800000 */
.L_x_20:
[----:B------:R-:W-:-:S04]  /*1720*/  UISETP.LT.AND UP0, UPT, UR43, 0x1, UPT ;  /* 0x000000012b00788c */ /* 0x000fc8000bf01270 */
[----:B------:R-:W-:-:S06]  /*1730*/  USEL UR4, UR43, 0x1, UP0 ;  /* 0x000000012b047887 */ /* 0x000fcc0008000000 */
[----:B01----:R-:W-:Y:S01]  /*1740*/  MOV R3, UR4 ;  /* 0x0000000400037c02 */ /* 0x003fe20008000f00 */
[----:B------:R-:W-:Y:S05]  /*1750*/  WARPSYNC.ALL ;  /* 0x0000000000007948 */ /* 0x000fea0003800000 */
[----:B------:R-:W-:-:S04]  /*1760*/  IADD3 R3, -R3, UR43, RZ ;  /* 0x0000002b03037c10 */ /* 0x000fc8000fffe1ff */
[----:B------:R-:W-:Y:S02]  /*1770*/  ISETP.GE.AND P1, PT, R3, 0x1, PT ;  /* 0x000000010300780c */ /* 0x000fe40003f26270 */
[----:B------:R-:W-:Y:S01]  /*1780*/  R2UR UR4, R0 ;  /* 0x00000000000472ca */ /* 0x000fe200000e0000 */
[----:B------:R-:W-:Y:S01]  /*1790*/  WARPGROUP.ARRIVE ;  /* 0x00000000000079c5 */ /* 0x000fe20000000000 */
[----:B------:R-:W-:Y:S01]  /*17a0*/  UMOV UR9, 0x40000040 ;  /* 0x4000004000097882 */ /* 0x000fe20000000000 */
[----:B------:R-:W-:Y:S01]  /*17b0*/  UMOV UR11, 0x40000040 ;  /* 0x40000040000b7882 */ /* 0x000fe20000000000 */
[----:B------:R-:W-:Y:S01]  /*17c0*/  STL [R1+0x2c8], R17 ;  /* 0x0002c81101007387 */ /* 0x000fe20000100800 */
[----:B------:R-:W-:Y:S01]  /*17d0*/  UMOV UR15, UR11 ;  /* 0x0000000b000f7c82 */ /* 0x000fe20008000000 */
[----:B------:R-:W-:Y:S02]  /*17e0*/  UMOV UR13, 0x40000040 ;  /* 0x40000040000d7882 */ /* 0x000fe40000000000 */
[----:B-----5:R-:W-:Y:S04]  /*17f0*/  STL [R1+0x2c4], R16 ;  /* 0x0002c41001007387 */ /* 0x020fe80000100800 */
[----:B------:R0:W-:Y:S01]  /*1800*/  STL [R1+0x2c0], R3 ;  /* 0x0002c00301007387 */ /* 0x0001e20000100800 */
[----:B------:R-:W-:-:S03]  /*1810*/  UIADD3 UR4, UR4, 0x50100, URZ ;  /* 0x0005010004047890 */ /* 0x000fc6000fffe03f */
[----:B------:R1:W-:Y:S01]  /*1820*/  STL [R1+0x2bc], R2 ;  /* 0x0002bc0201007387 */ /* 0x0003e20000100800 */
[----:B------:R-:W-:-:S03]  /*1830*/  USHF.R.U32.HI UR4, URZ, 0x4, UR4 ;  /* 0x000000043f047899 */ /* 0x000fc60008011604 */
[----:B------:R2:W-:Y:S01]  /*1840*/  STL [R1+0x2cc], R0 ;  /* 0x0002cc0001007387 */ /* 0x0005e20000100800 */
[----:B------:R-:W-:Y:S02]  /*1850*/  ULOP3.LUT UR5, UR4, 0x3fff, URZ, 0xc0, !UPT ;  /* 0x00003fff04057892 */ /* 0x000fe4000f8ec03f */
[----:B------:R-:W-:Y:S02]  /*1860*/  ULOP3.LUT UR4, UR46, 0x10000, URZ, 0xfc, !UPT ;  /* 0x000100002e047892 */ /* 0x000fe4000f8efc3f */
[----:B------:R-:W-:Y:S02]  /*1870*/  ULOP3.LUT UR5, UR5, 0x10000, URZ, 0xfc, !UPT ;  /* 0x0001000005057892 */ /* 0x000fe4000f8efc3f */
[----:B------:R-:W-:Y:S02]  /*1880*/  ULEA UR8, UR37, UR4, 0xc ;  /* 0x0000000425087291 */ /* 0x000fe4000f8e603f */
[----:B------:R-:W-:Y:S02]  /*1890*/  ULEA UR6, UR37, UR5, 0xc ;  /* 0x0000000525067291 */ /* 0x000fe4000f8e603f */
[----:B------:R-:W-:-:S05]  /*18a0*/  UIADD3 UR12, UR8, 0x400, URZ ;  /* 0x00000400080c7890 */ /* 0x000fca000fffe03f */
[----:B------:R-:W-:Y:S02]  /*18b0*/  UMOV UR10, UR6 ;  /* 0x00000006000a7c82 */ /* 0x000fe40008000000 */
[----:B------:R-:W-:Y:S01]  /*18c0*/  HGMMA.64x256x16.F32.BF16 R24, gdesc[UR8], RZ, !UPT, gsb0 ;  /* 0x03e00000081879f0 */ /* 0x000fe2000c0018ff */
[----:B------:R-:W-:Y:S02]  /*18d0*/  UMOV UR14, UR10 ;  /* 0x0000000a000e7c82 */ /* 0x000fe40008000000 */
[----:B------:R-:W-:Y:S02]  /*18e0*/  WARPGROUP.DEPBAR.LE gsb0, 0x0 ;  /* 0x00008000000079c5 */ /* 0x000fe40000010000 */
[----:B------:R-:W-:Y:S01]  /*18f0*/  STL.64 [R1], R24 ;  /* 0x0000001801007387 */ /* 0x000fe20000100a00 */
[----:B------:R-:W-:Y:S01]  /*1900*/  IMAD.MOV.U32 R235, RZ, RZ, R46 ;  /* 0x000000ffffeb7224 */ /* 0x000fe200078e002e */
[----:B------:R-:W-:Y:S01]  /*1910*/  MOV R232, R49 ;  /* 0x0000003100e87202 */ /* 0x000fe20000000f00 */
[----:B------:R-:W-:Y:S01]  /*1920*/  IMAD.MOV.U32 R234, RZ, RZ, R47 ;  /* 0x000000ffffea7224 */ /* 0x000fe200078e002f */
[----:B------:R-:W-:Y:S01]  /*1930*/  STL.64 [R1+0x8], R26 ;  /* 0x0000081a01007387 */ /* 0x000fe20000100a00 */
        /* <DEDUP_REMOVED lines=65> */
[----:B0-----:R-:W-:Y:S01]  /*1d50*/  MOV R3, R149 ;  /* 0x0000009500037202 */ /* 0x001fe20000000f00 */
[----:B------:R-:W-:Y:S01]  /*1d60*/  IMAD.MOV.U32 R176, RZ, RZ, R92 ;  /* 0x000000ffffb07224 */ /* 0x000fe200078e005c */
[----:B------:R0:W-:Y:S01]  /*1d70*/  STL.64 [R1+0x50], R44 ;  /* 0x0000502c01007387 */ /* 0x0001e20000100a00 */
[----:B------:R-:W-:-:S02]  /*1d80*/  IMAD.MOV.U32 R178, RZ, RZ, R94 ;  /* 0x000000ffffb27224 */ /* 0x000fc400078e005e */
[----:B------:R-:W-:Y:S01]  /*1d90*/  IMAD.MOV.U32 R179, RZ, RZ, R95 ;  /* 0x000000ffffb37224 */ /* 0x000fe200078e005f */
[----:B------:R-:W-:Y:S01]  /*1da0*/  STL [R1+0xaf0], R152 ;  /* 0x000af09801007387 */ /* 0x000fe20000100800 */
[----:B------:R-:W-:Y:S02]  /*1db0*/  IMAD.MOV.U32 R180, RZ, RZ, R96 ;  /* 0x000000ffffb47224 */ /* 0x000fe400078e0060 */
[----:B------:R-:W-:Y:S02]  /*1dc0*/  IMAD.MOV.U32 R182, RZ, RZ, R98 ;  /* 0x000000ffffb67224 */ /* 0x000fe400078e0062 */
[----:B------:R-:W-:Y:S02]  /*1dd0*/  IMAD.MOV.U32 R183, RZ, RZ, R99 ;  /* 0x000000ffffb77224 */ /* 0x000fe400078e0063 */
[----:B------:R-:W-:Y:S02]  /*1de0*/  IMAD.MOV.U32 R184, RZ, RZ, R100 ;  /* 0x000000ffffb87224 */ /* 0x000fe400078e0064 */
[----:B------:R-:W-:-:S02]  /*1df0*/  IMAD.MOV.U32 R186, RZ, RZ, R102 ;  /* 0x000000ffffba7224 */ /* 0x000fc400078e0066 */
[----:B------:R-:W-:Y:S02]  /*1e00*/  IMAD.MOV.U32 R187, RZ, RZ, R103 ;  /* 0x000000ffffbb7224 */ /* 0x000fe400078e0067 */
        /* <DEDUP_REMOVED lines=34> */
[----:B-1----:R-:W-:-:S02]  /*2030*/  IMAD.MOV.U32 R2, RZ, RZ, R150 ;  /* 0x000000ffff027224 */ /* 0x002fc400078e0096 */
[----:B--2---:R-:W-:Y:S02]  /*2040*/  IMAD.MOV.U32 R0, RZ, RZ, R151 ;  /* 0x000000ffff007224 */ /* 0x004fe400078e0097 */
[----:B0-----:R-:W-:-:S06]  /*2050*/  WARPGROUP.ARRIVE ;  /* 0x00000000000079c5 */ /* 0x001fcc0000000000 */
[----:B------:R-:W-:Y:S03]  /*2060*/  HGMMA.64x256x16.F32.BF16 R24, gdesc[UR12], RZ, !UPT, gsb0 ;  /* 0x03e000000c1879f0 */ /* 0x000fe6000c0018ff */
[----:B------:R-:W-:Y:S02]  /*2070*/  WARPGROUP.DEPBAR.LE gsb0, 0x0 ;  /* 0x00008000000079c5 */ /* 0x000fe40000010000 */
[----:B------:R-:W-:Y:S04]  /*2080*/  STL.64 [R1+0xae8], R150 ;  /* 0x000ae89601007387 */ /* 0x000fe80000100a00 */
        /* <DEDUP_REMOVED lines=20> */
[----:B------:R0:W-:Y:S04]  /*21d0*/  STL.64 [R1+0xa40], R108 ;  /* 0x000a406c01007387 */ /* 0x0001e80000100a00 */
[----:B0-----:R-:W2:Y:S04]  /*21e0*/  LDL.LU R108, [R1] ;  /* 0x00000000016c7983 */ /* 0x001ea80000300800 */
[----:B------:R-:W2:Y:S04]  /*21f0*/  LDL.LU R109, [R1+0x4] ;  /* 0x00000400016d7983 */ /* 0x000ea80000300800 */
        /* <DEDUP_REMOVED lines=19> */
[----:B------:R-:W2:Y:S01]  /*2330*/  LDL.LU R129, [R1+0x54] ;  /* 0x0000540001817983 */ /* 0x000ea20000300800 */
        /* <DEDUP_REMOVED lines=21> */
[----:B------:R-:W-:Y:S01]  /*2490*/  UIADD3 UR12, UR8, 0x2, URZ ;  /* 0x00000002080c7890 */ /* 0x000fe2000fffe03f */
[----:B------:R-:W-:Y:S01]  /*24a0*/  IMAD.MOV.U32 R145, RZ, RZ, R220 ;  /* 0x000000ffff917224 */ /* 0x000fe200078e00dc */
[----:B------:R-:W-:Y:S01]  /*24b0*/  UIADD3 UR14, UR6, 0x2, URZ ;  /* 0x00000002060e7890 */ /* 0x000fe2000fffe03f */
[----:B------:R-:W-:Y:S01]  /*24c0*/  IMAD.MOV.U32 R146, RZ, RZ, R219 ;  /* 0x000000ffff927224 */ /* 0x000fe200078e00db */
[----:B------:R-:W-:Y:S01]  /*24d0*/  MOV R219, R17 ;  /* 0x0000001100db7202 */ /* 0x000fe20000000f00 */
[----:B------:R-:W-:Y:S01]  /*24e0*/  IMAD.MOV.U32 R148, RZ, RZ, R217 ;  /* 0x000000ffff947224 */ /* 0x000fe200078e00d9 */
[----:B------:R-:W-:Y:S01]  /*24f0*/  UMOV UR13, 0x40000040 ;  /* 0x40000040000d7882 */ /* 0x000fe20000000000 */
[----:B------:R-:W-:Y:S01]  /*2500*/  IMAD.MOV.U32 R149, RZ, RZ, R216 ;  /* 0x000000ffff957224 */ /* 0x000fe200078e00d8 */
[----:B------:R-:W-:Y:S01]  /*2510*/  UMOV UR15, 0x40000040 ;  /* 0x40000040000f7882 */ /* 0x000fe20000000000 */
[----:B------:R-:W-:Y:S01]  /*2520*/  IMAD.MOV.U32 R150, RZ, RZ, R215 ;  /* 0x000000ffff967224 */ /* 0x000fe200078e00d7 */
[----:B------:R-:W-:Y:S01]  /*2530*/  MOV R215, R21 ;  /* 0x0000001500d77202 */ /* 0x000fe20000000f00 */
        /* <DEDUP_REMOVED lines=17> */
[----:B------:R-:W-:-:S06]  /*2650*/  IMAD.MOV.U32 R234, RZ, RZ, R2 ;  /* 0x000000ffffea7224 */ /* 0x000fcc00078e0002 */
[----:B--2---:R-:W-:-:S06]  /*2660*/  WARPGROUP.ARRIVE ;  /* 0x00000000000079c5 */ /* 0x004fcc0000000000 */
[----:B------:R-:W-:Y:S03]  /*2670*/  HGMMA.64x256x16.F32.BF16 R108, gdesc[UR12], R108, gsb0 ;  /* 0x03e000000c6c79f0 */ /* 0x000fe6000800186c */
[----:B------:R-:W-:Y:S02]  /*2680*/  WARPGROUP.DEPBAR.LE gsb0, 0x0 ;  /* 0x00008000000079c5 */ /* 0x000fe40000010000 */
[----:B------:R-:W-:Y:S04]  /*2690*/  STL.64 [R1], R108 ;  /* 0x0000006c01007387 */ /* 0x000fe80000100a00 */
        /* <DEDUP_REMOVED lines=63> */
[----:B0-----:R-:W2:Y:S04]  /*2a90*/  LDL.LU R152, [R1+0xaf0] ;  /* 0x000af00001987983 */ /* 0x001ea80000300800 */
[----:B------:R-:W3:Y:S04]  /*2aa0*/  LDL.LU.64 R150, [R1+0xae8] ;  /* 0x000ae80001967983 */ /* 0x000ee80000300a00 */
        /* <DEDUP_REMOVED lines=20> */
[----:B------:R-:W3:Y:S01]  /*2bf0*/  LDL.LU.64 R108, [R1+0xa40] ;  /* 0x000a4000016c7983 */ /* 0x000ee20000300a00 */
[----:B------:R-:W-:Y:S01]  /*2c00*/  UIADD3 UR12, UR8, 0x402, URZ ;  /* 0x00000402080c7890 */ /* 0x000fe2000fffe03f */
[----:B------:R-:W-:Y:S01]  /*2c10*/  UMOV UR13, 0x40000040 ;  /* 0x40000040000d7882 */ /* 0x000fe20000000000 */
[----:B---3--:R-:W-:-:S07]  /*2c20*/  WARPGROUP.ARRIVE ;  /* 0x00000000000079c5 */ /* 0x008fce0000000000 */
[----:B------:R-:W-:Y:S03]  /*2c30*/  HGMMA.64x256x16.F32.BF16 R24, gdesc[UR12], R24, gsb0 ;  /* 0x03e000000c1879f0 */ /* 0x000fe60008001818 */
        /* <DEDUP_REMOVED lines=65> */
[----:B0-----:R-:W3:Y:S04]  /*3050*/  LDL.LU.64 R24, [R1] ;  /* 0x0000000001187983 */ /* 0x001ee80000300a00 */
        /* <DEDUP_REMOVED lines=63> */
[----:B------:R-:W-:-:S02]  /*3450*/  UIADD3 UR12, UR8, 0x4, URZ ;  /* 0x00000004080c7890 */ /* 0x000fc4000fffe03f */
[----:B------:R-:W-:Y:S01]  /*3460*/  UIADD3 UR14, UR6, 0x4, URZ ;  /* 0x00000004060e7890 */ /* 0x000fe2000fffe03f */
[----:B------:R-:W-:Y:S01]  /*3470*/  UMOV UR13, 0x40000040 ;  /* 0x40000040000d7882 */ /* 0x000fe20000000000 */
[----:B------:R-:W-:Y:S01]  /*3480*/  UMOV UR15, 0x40000040 ;  /* 0x40000040000f7882 */ /* 0x000fe20000000000 */
[----:B---3--:R-:W-:-:S06]  /*3490*/  WARPGROUP.ARRIVE ;  /* 0x00000000000079c5 */ /* 0x008fcc0000000000 */
[----:B------:R-:W-:Y:S03]  /*34a0*/  HGMMA.64x256x16.F32.BF16 R24, gdesc[UR12], R24, gsb0 ;  /* 0x03e000000c1879f0 */ /* 0x000fe60008001818 */
        /* <DEDUP_REMOVED lines=41> */
[----:B------:R0:W-:Y:S01]  /*3740*/  STL.64 [R1+0x50], R44 ;  /* 0x0000502c01007387 */ /* 0x0001e20000100a00 */
[----:B------:R-:W-:Y:S01]  /*3750*/  IMAD.MOV.U32 R208, RZ, RZ, R124 ;  /* 0x000000ffffd07224 */ /* 0x000fe200078e007c */
[----:B------:R-:W-:Y:S01]  /*3760*/  MOV R193, R109 ;  /* 0x0000006d00c17202 */ /* 0x000fe20000000f00 */
[----:B------:R-:W-:Y:S01]  /*3770*/  IMAD.MOV.U32 R206, RZ, RZ, R122 ;  /* 0x000000ffffce7224 */ /* 0x000fe200078e007a */
[----:B------:R-:W3:Y:S01]  /*3780*/  LDL.LU.64 R150, [R1+0xa38] ;  /* 0x000a380001967983 */ /* 0x000ee20000300a00 */
        /* <DEDUP_REMOVED lines=60> */
[----:B------:R-:W-:-:S02]  /*3b50*/  IMAD.MOV.U32 R167, RZ, RZ, R83 ;  /* 0x000000ffffa77224 */ /* 0x000fc400078e0053 */
[----:B------:R-:W-:Y:S01]  /*3b60*/  IMAD.MOV.U32 R164, RZ, RZ, R80 ;  /* 0x000000ffffa47224 */ /* 0x000fe200078e0050 */
[----:B------:R-:W3:Y:S01]  /*3b70*/  LDL.LU.64 R118, [R1+0x9b8] ;  /* 0x0009b80001767983 */ /* 0x000ee20000300a00 */
[----:B------:R-:W-:Y:S02]  /*3b80*/  IMAD.MOV.U32 R162, RZ, RZ, R78 ;  /* 0x000000ffffa27224 */ /* 0x000fe400078e004e */
[----:B------:R-:W-:Y:S01]  /*3b90*/  IMAD.MOV.U32 R163, RZ, RZ, R79 ;  /* 0x000000ffffa37224 */ /* 0x000fe200078e004f */
[----:B------:R-:W3:Y:S01]  /*3ba0*/  LDL.LU.64 R116, [R1+0x9b0] ;  /* 0x0009b00001747983 */ /* 0x000ee20000300a00 */
[----:B------:R-:W-:Y:S02]  /*3bb0*/  IMAD.MOV.U32 R160, RZ, RZ, R76 ;  /* 0x000000ffffa07224 */ /* 0x000fe400078e004c */
        /* <DEDUP_REMOVED lines=58> */
[----:B0-----:R-:W3:Y:S04]  /*3f60*/  LDL.LU.64 R44, [R1+0x890] ;  /* 0x00089000012c7983 */ /* 0x001ee80000300a00 */
        /* <DEDUP_REMOVED lines=11> */
[----:B------:R-:W-:-:S02]  /*4020*/  UMOV UR13, 0x40000040 ;  /* 0x40000040000d7882 */ /* 0x000fc40000000000 */
[----:B--2---:R-:W-:Y:S01]  /*4030*/  STL [R1+0x838], R152 ;  /* 0x0008389801007387 */ /* 0x004fe20000100800 */
[----:B---3--:R-:W-:-:S06]  /*4040*/  WARPGROUP.ARRIVE ;  /* 0x00000000000079c5 */ /* 0x008fcc0000000000 */
        /* <DEDUP_REMOVED lines=68> */
[----:B------:R-:W-:-:S02]  /*4490*/  IMAD.MOV.U32 R145, RZ, RZ, R220 ;  /* 0x000000ffff917224 */ /* 0x000fc400078e00dc */
[----:B------:R-:W-:Y:S01]  /*44a0*/  IMAD.MOV.U32 R146, RZ, RZ, R219 ;  /* 0x000000ffff927224 */ /* 0x000fe200078e00db */
[----:B------:R-:W-:Y:S01]  /*44b0*/  MOV R219, R17 ;  /* 0x0000001100db7202 */ /* 0x000fe20000000f00 */
[----:B------:R-:W-:Y:S02]  /*44c0*/  IMAD.MOV.U32 R148, RZ, RZ, R217 ;  /* 0x000000ffff947224 */ /* 0x000fe400078e00d9 */
[----:B------:R-:W-:Y:S01]  /*44d0*/  IMAD.MOV.U32 R149, RZ, RZ, R216 ;  /* 0x000000ffff957224 */ /* 0x000fe200078e00d8 */
[----:B------:R-:W-:Y:S01]  /*44e0*/  MOV R216, R20 ;  /* 0x0000001400d87202 */ /* 0x000fe20000000f00 */
[----:B------:R-:W-:Y:S02]  /*44f0*/  IMAD.MOV.U32 R151, RZ, RZ, R214 ;  /* 0x000000ffff977224 */ /* 0x000fe400078e00d6 */
        /* <DEDUP_REMOVED lines=16> */
[----:B------:R-:W-:Y:S01]  /*4600*/  IMAD.MOV.U32 R235, RZ, RZ, R0 ;  /* 0x000000ffffeb7224 */ /* 0x000fe200078e0000 */
[----:B------:R-:W-:Y:S02]  /*4610*/  UIADD3 UR12, UR8, 0x6, URZ ;  /* 0x00000006080c7890 */ /* 0x000fe4000fffe03f */
[----:B------:R-:W-:Y:S01]  /*4620*/  UIADD3 UR14, UR6, 0x6, URZ ;  /* 0x00000006060e7890 */ /* 0x000fe2000fffe03f */
[----:B------:R-:W-:Y:S01]  /*4630*/  UMOV UR13, 0x40000040 ;  /* 0x40000040000d7882 */ /* 0x000fe20000000000 */
[----:B------:R-:W-:Y:S01]  /*4640*/  UMOV UR15, 0x40000040 ;  /* 0x40000040000f7882 */ /* 0x000fe20000000000 */
        /* <DEDUP_REMOVED lines=236> */
[----:B------:R-:W-:Y:S01]  /*5510*/  STL.64 [R1+0x30], R36 ;  /* 0x0000302401007387 */ /* 0x000fe20000100a00 */
[----:B------:R-:W-:-:S03]  /*5520*/  IMAD.MOV.U32 R2, RZ, RZ, R150 ;  /* 0x000000ffff027224 */ /* 0x000fc600078e0096 */
[----:B------:R-:W-:Y:S01]  /*5530*/  STL.64 [R1+0x38], R38 ;  /* 0x0000382601007387 */ /* 0x000fe20000100a00 */
[----:B------:R-:W-:-:S03]  /*5540*/  IMAD.MOV.U32 R0, RZ, RZ, R151 ;  /* 0x000000ffff007224 */ /* 0x000fc600078e0097 */
[----:B------:R-:W-:Y:S01]  /*5550*/  STL.64 [R1+0x40], R40 ;  /* 0x0000402801007387 */ /* 0x000fe20000100a00 */
[----:B------:R-:W-:Y:S01]  /*5560*/  IMAD.MOV.U32 R4, RZ, RZ, R148 ;  /* 0x000000ffff047224 */ /* 0x000fe200078e0094 */
[----:B------:R-:W-:Y:S02]  /*5570*/  MOV R3, R149 ;  /* 0x0000009500037202 */ /* 0x000fe40000000f00 */
[----:B------:R-:W-:Y:S01]  /*5580*/  STL.64 [R1+0x48], R42 ;  /* 0x0000482a01007387 */ /* 0x000fe20000100a00 */
[----:B------:R-:W-:Y:S01]  /*5590*/  MOV R6, R146 ;  /* 0x0000009200067202 */ /* 0x000fe20000000f00 */
[----:B------:R-:W-:Y:S02]  /*55a0*/  IMAD.MOV.U32 R5, RZ, RZ, R147 ;  /* 0x000000ffff057224 */ /* 0x000fe400078e0093 */
[----:B------:R0:W-:Y:S01]  /*55b0*/  STL.64 [R1+0x50], R44 ;  /* 0x0000502c01007387 */ /* 0x0001e20000100a00 */
[----:B------:R-:W-:-:S03]  /*55c0*/  IMAD.MOV.U32 R8, RZ, RZ, R144 ;  /* 0x000000ffff087224 */ /* 0x000fc600078e0090 */
[----:B------:R-:W3:Y:S01]  /*55d0*/  LDL.LU.64 R150, [R1+0x780] ;  /* 0x0007800001967983 */ /* 0x000ee20000300a00 */
[----:B------:R-:W-:Y:S01]  /*55e0*/  IMAD.MOV.U32 R7, RZ, RZ, R145 ;  /* 0x000000ffff077224 */ /* 0x000fe200078e0091 */
[----:B------:R-:W-:Y:S02]  /*55f0*/  MOV R9, R143 ;  /* 0x0000008f00097202 */ /* 0x000fe40000000f00 */
[----:B------:R-:W3:Y:S01]  /*5600*/  LDL.LU.64 R148, [R1+0x778] ;  /* 0x0007780001947983 */ /* 0x000ee20000300a00 */
[----:B------:R-:W-:Y:S01]  /*5610*/  IMAD.MOV.U32 R10, RZ, RZ, R142 ;  /* 0x000000ffff0a7224 */ /* 0x000fe200078e008e */
[----:B------:R-:W-:Y:S02]  /*5620*/  MOV R12, R140 ;  /* 0x0000008c000c7202 */ /* 0x000fe40000000f00 */
[----:B------:R-:W3:Y:S01]  /*5630*/  LDL.LU.64 R146, [R1+0x770] ;  /* 0x0007700001927983 */ /* 0x000ee20000300a00 */
[----:B------:R-:W-:-:S03]  /*5640*/  IMAD.MOV.U32 R11, RZ, RZ, R141 ;  /* 0x000000ffff0b7224 */ /* 0x000fc600078e008d */
[----:B------:R-:W3:Y:S01]  /*5650*/  LDL.LU.64 R144, [R1+0x768] ;  /* 0x0007680001907983 */ /* 0x000ee20000300a00 */
[----:B------:R-:W-:Y:S01]  /*5660*/  IMAD.MOV.U32 R14, RZ, RZ, R138 ;  /* 0x000000ffff0e7224 */ /* 0x000fe200078e008a */
[----:B------:R-:W-:Y:S01]  /*5670*/  MOV R15, R137 ;  /* 0x00000089000f7202 */ /* 0x000fe20000000f00 */
[----:B------:R-:W-:Y:S01]  /*5680*/  IMAD.MOV.U32 R13, RZ, RZ, R139 ;  /* 0x000000ffff0d7224 */ /* 0x000fe200078e008b */
        /* <DEDUP_REMOVED lines=136> */
[----:B------:R-:W-:-:S03]  /*5f10*/  IMAD.MOV.U32 R235, RZ, RZ, R46 ;  /* 0x000000ffffeb7224 */ /* 0x000fc600078e002e */
        /* <DEDUP_REMOVED lines=351> */
[----:B------:R-:W-:-:S03]  /*7510*/  MOV R5, R150 ;  /* 0x0000009600057202 */ /* 0x000fc60000000f00 */
[----:B------:R-:W-:Y:S01]  /*7520*/  STL.64 [R1+0x38], R38 ;  /* 0x0000382601007387 */ /* 0x000fe20000100a00 */
[----:B------:R-:W-:-:S03]  /*7530*/  IMAD.MOV.U32 R4, RZ, RZ, R151 ;  /* 0x000000ffff047224 */ /* 0x000fc600078e0097 */
[----:B------:R-:W-:Y:S01]  /*7540*/  STL.64 [R1+0x40], R40 ;  /* 0x0000402801007387 */ /* 0x000fe20000100a00 */
[----:B------:R-:W-:-:S03]  /*7550*/  IMAD.MOV.U32 R7, RZ, RZ, R148 ;  /* 0x000000ffff077224 */ /* 0x000fc600078e0094 */
[----:B------:R-:W-:Y:S01]  /*7560*/  STL.64 [R1+0x48], R42 ;  /* 0x0000482a01007387 */ /* 0x000fe20000100a00 */
[----:B------:R-:W-:Y:S01]  /*7570*/  IMAD.MOV.U32 R6, RZ, RZ, R149 ;  /* 0x000000ffff067224 */ /* 0x000fe200078e0095 */
[----:B------:R-:W-:Y:S02]  /*7580*/  MOV R8, R147 ;  /* 0x0000009300087202 */ /* 0x000fe40000000f00 */
[----:B------:R0:W-:Y:S01]  /*7590*/  STL.64 [R1+0x50], R44 ;  /* 0x0000502c01007387 */ /* 0x0001e20000100a00 */
        /* <DEDUP_REMOVED lines=149> */
[----:B------:R-:W-:Y:S02]  /*7ef0*/  IMAD.MOV.U32 R0, RZ, RZ, R46 ;  /* 0x000000ffff007224 */ /* 0x000fe400078e002e */
[----:B------:R-:W-:Y:S01]  /*7f00*/  IMAD.MOV.U32 R17, RZ, RZ, R47 ;  /* 0x000000ffff117224 */ /* 0x000fe200078e002f */
        /* <DEDUP_REMOVED lines=97> */
[----:B------:R-:W-:Y:S01]  /*8520*/  UMOV UR13, 0x40000040 ;  /* 0x40000040000d7882 */ /* 0x000fe20000000000 */
[----:B------:R-:W-:Y:S01]  /*8530*/  IMAD.MOV.U32 R221, RZ, RZ, R20 ;  /* 0x000000ffffdd7224 */ /* 0x000fe200078e0014 */
[----:B------:R-:W-:Y:S01]  /*8540*/  UMOV UR15, 0x40000040 ;  /* 0x40000040000f7882 */ /* 0x000fe20000000000 */
[----:B------:R-:W-:Y:S01]  /*8550*/  IMAD.MOV.U32 R222, RZ, RZ, R19 ;  /* 0x000000ffffde7224 */ /* 0x000fe200078e0013 */
[----:B------:R0:W5:Y:S01]  /*8560*/  LDL.LU R0, [R1+0x2cc] ;  /* 0x0002cc0001007983 */ /* 0x0001620000300800 */
[----:B------:R-:W-:-:S02]  /*8570*/  IMAD.MOV.U32 R224, RZ, RZ, R15 ;  /* 0x000000ffffe07224 */ /* 0x000fc400078e000f */
[----:B------:R-:W-:Y:S01]  /*8580*/  IMAD.MOV.U32 R225, RZ, RZ, R14 ;  /* 0x000000ffffe17224 */ /* 0x000fe200078e000e */
[----:B------:R0:W5:Y:S01]  /*8590*/  LDL.LU R17, [R1+0x2c8] ;  /* 0x0002c80001117983 */ /* 0x0001620000300800 */
[----:B------:R-:W-:Y:S02]  /*85a0*/  IMAD.MOV.U32 R227, RZ, RZ, R12 ;  /* 0x000000ffffe37224 */ /* 0x000fe400078e000c */
[----:B------:R-:W-:Y:S01]  /*85b0*/  IMAD.MOV.U32 R228, RZ, RZ, R11 ;  /* 0x000000ffffe47224 */ /* 0x000fe200078e000b */
[----:B------:R0:W5:Y:S01]  /*85c0*/  LDL.LU R16, [R1+0x2c4] ;  /* 0x0002c40001107983 */ /* 0x0001620000300800 */
[----:B------:R-:W-:Y:S02]  /*85d0*/  IMAD.MOV.U32 R230, RZ, RZ, R9 ;  /* 0x000000ffffe67224 */ /* 0x000fe400078e0009 */
[----:B------:R-:W-:Y:S01]  /*85e0*/  IMAD.MOV.U32 R231, RZ, RZ, R8 ;  /* 0x000000ffffe77224 */ /* 0x000fe200078e0008 */
[----:B------:R0:W5:Y:S01]  /*85f0*/  LDL.LU R3, [R1+0x2c0] ;  /* 0x0002c00001037983 */ /* 0x0001620000300800 */
[----:B------:R-:W-:-:S02]  /*8600*/  IMAD.MOV.U32 R233, RZ, RZ, R6 ;  /* 0x000000ffffe97224 */ /* 0x000fc400078e0006 */
[----:B------:R-:W-:Y:S01]  /*8610*/  IMAD.MOV.U32 R234, RZ, RZ, R5 ;  /* 0x000000ffffea7224 */ /* 0x000fe200078e0005 */
[----:B------:R0:W5:Y:S05]  /*8620*/  LDL.LU R2, [R1+0x2bc] ;  /* 0x0002bc0001027983 */ /* 0x00016a0000300800 */
        /* <DEDUP_REMOVED lines=67> */
[----:B-1----:R0:W5:Y:S04]  /*8a60*/  LDL.LU R152, [R1+0x2b8] ;  /* 0x0002b80001987983 */ /* 0x0021680000300800 */
[----:B------:R-:W2:Y:S04]  /*8a70*/  LDL.LU.64 R150, [R1+0x2b0] ;  /* 0x0002b00001967983 */ /* 0x000ea80000300a00 */
        /* <DEDUP_REMOVED lines=20> */
[----:B------:R-:W2:Y:S01]  /*8bc0*/  LDL.LU.64 R108, [R1+0x208] ;  /* 0x00020800016c7983 */ /* 0x000ea20000300a00 */
[----:B------:R-:W-:Y:S01]  /*8bd0*/  UIADD3 UR12, UR8, 0xc06, URZ ;  /* 0x00000c06080c7890 */ /* 0x000fe2000fffe03f */
[----:B------:R-:W-:Y:S01]  /*8be0*/  UMOV UR13, 0x40000040 ;  /* 0x40000040000d7882 */ /* 0x000fe20000000000 */
[----:B--2---:R-:W-:-:S07]  /*8bf0*/  WARPGROUP.ARRIVE ;  /* 0x00000000000079c5 */ /* 0x004fce0000000000 */
[----:B------:R-:W-:Y:S03]  /*8c00*/  HGMMA.64x256x16.F32.BF16 R24, gdesc[UR12], R24, gsb0 ;  /* 0x03e000000c1879f0 */ /* 0x000fe60008001818 */
[----:B------:R-:W-:Y:S02]  /*8c10*/  WARPGROUP.DEPBAR.LE gsb0, 0x0 ;  /* 0x00008000000079c5 */ /* 0x000fe40000010000 */
[----:B0-----:R-:W-:Y:S05]  /*8c20*/  @!P1 BRA `(.L_x_22) ;  /* 0x0000008000c89947 */ /* 0x001fea0003800000 */
[----:B------:R-:W-:Y:S01]  /*8c30*/  UIADD3 UR6, UR37, 0x1, URZ ;  /* 0x0000000125067890 */ /* 0x000fe2000fffe03f */
[----:B-----5:R-:W-:Y:S01]  /*8c40*/  R2UR UR9, R3 ;  /* 0x00000000030972ca */ /* 0x020fe200000e0000 */
[----:B------:R-:W-:Y:S02]  /*8c50*/  UMOV UR8, UR37 ;  /* 0x0000002500087c82 */ /* 0x000fe40008000000 */
[----:B------:R-:W-:-:S04]  /*8c60*/  UISETP.NE.AND UP0, UPT, UR6, 0x5, UPT ;  /* 0x000000050600788c */ /* 0x000fc8000bf05270 */
[----:B------:R-:W-:Y:S02]  /*8c70*/  USEL UR7, URZ, 0x1, UP0 ;  /* 0x000000013f077887 */ /* 0x000fe40008000000 */
[----:B------:R-:W-:Y:S02]  /*8c80*/  USEL UR6, UR6, URZ, UP0 ;  /* 0x0000003f06067287 */ /* 0x000fe40008000000 */
[----:B------:R-:W-:-:S12]  /*8c90*/  ULOP3.LUT UR7, UR36, UR7, URZ, 0x3c, !UPT ;  /* 0x0000000724077292 */ /* 0x000fd8000f8e3c3f */
.L_x_29:
[----:B------:R-:W-:Y:S05]  /*8ca0*/  @!P0 BRA `(.L_x_23) ;  /* 0x0000000000048947 */ /* 0x000fea0003800000 */
[----:B------:R-:W-:Y:S01]  /*8cb0*/  BPT.TRAP 0x1 ;  /* 0x000000040000795c */ /* 0x000fe20000300000 */
.L_x_23:
[----:B------:R-:W0:Y:S01]  /*8cc0*/  S2UR UR11, SR_CgaCtaId ;  /* 0x00000000000b79c3 */ /* 0x000e220000008800 */
[----:B------:R-:W-:Y:S01]  /*8cd0*/  UMOV UR10, 0x400 ;  /* 0x00000400000a7882 */ /* 0x000fe20000000000 */
[----:B------:R-:W-:Y:S02]  /*8ce0*/  IMAD.U32 R4, RZ, RZ, UR7 ;  /* 0x00000007ff047e24 */ /* 0x000fe4000f8e00ff */
[----:B------:R-:W-:-:S03]  /*8cf0*/  IMAD.U32 R3, RZ, RZ, UR6 ;  /* 0x00000006ff037e24 */ /* 0x000fc6000f8e00ff */
[----:B------:R-:W-:Y:S01]  /*8d00*/  SHF.L.U32 R4, R4, 0x1f, RZ ;  /* 0x0000001f04047819 */ /* 0x000fe200000006ff */
[----:B0-----:R-:W-:-:S06]  /*8d10*/  ULEA UR10, UR11, UR10, 0x18 ;  /* 0x0000000a0b0a7291 */ /* 0x001fcc000f8ec03f */
[----:B------:R-:W-:-:S05]  /*8d20*/  MOV R0, UR10 ;  /* 0x0000000a00007c02 */ /* 0x000fca0008000f00 */
[----:B------:R-:W-:-:S04]  /*8d30*/  IMAD R3, R3, 0x8, R0 ;  /* 0x0000000803037824 */ /* 0x000fc800078e0200 */
[----:B------:R0:W1:Y:S01]  /*8d40*/  SYNCS.PHASECHK.TRANS64.TRYWAIT P1, [R3+URZ], R4 ;  /* 0x00000004030075a7 */ /* 0x000062000802017f */
[----:B------:R-:W-:Y:S05]  /*8d50*/  @!P0 BRA `(.L_x_24) ;  /* 0x0000000000048947 */ /* 0x000fea0003800000 */
[----:B------:R-:W-:Y:S01]  /*8d60*/  BPT.TRAP 0x1 ;  /* 0x000000040000795c */ /* 0x000fe20000300000 */
.L_x_24:
[----:B-1----:R-:W-:Y:S05]  /*8d70*/  @P1 BRA `(.L_x_25) ;  /* 0x0000000000081947 */ /* 0x002fea0003800000 */
[----:B------:R-:W1:Y:S02]  /*8d80*/  SYNCS.PHASECHK.TRANS64.TRYWAIT P1, [R3+URZ], R4 ;  /* 0x00000004030075a7 */ /* 0x000e64000802017f */
[----:B-1----:R-:W-:Y:S05]  /*8d90*/  @!P1 BRA `(.L_x_26) ;  /* 0x000001ac00b89947 */ /* 0x002fea0003800000 */
.L_x_25:
        /* <DEDUP_REMOVED lines=64> */
[----:B--2---:R-:W2:Y:S04]  /*91a0*/  LDL.LU.64 R24, [R1] ;  /* 0x0000000001187983 */ /* 0x004ea80000300a00 */
        /* <DEDUP_REMOVED lines=63> */
[----:B------:R-:W-:-:S02]  /*95a0*/  ULEA UR10, UR6, UR4, 0xc ;  /* 0x00000004060a7291 */ /* 0x000fc4000f8e603f */
[----:B------:R-:W-:Y:S01]  /*95b0*/  ULEA UR11, UR6, UR5, 0xc ;  /* 0x00000005060b7291 */ /* 0x000fe2000f8e603f */
[----:B------:R-:W-:Y:S01]  /*95c0*/  STL [R1+0x2c8], R17 ;  /* 0x0002c81101007387 */ /* 0x000fe20000100800 */
[----:B------:R-:W-:Y:S01]  /*95d0*/  UMOV UR13, 0x40000040 ;  /* 0x40000040000d7882 */ /* 0x000fe20000000000 */
[----:B------:R-:W-:Y:S02]  /*95e0*/  UMOV UR15, 0x40000040 ;  /* 0x40000040000f7882 */ /* 0x000fe40000000000 */
[----:B------:R-:W-:Y:S01]  /*95f0*/  UMOV UR12, UR10 ;  /* 0x0000000a000c7c82 */ /* 0x000fe20008000000 */
[----:B------:R-:W-:Y:S01]  /*9600*/  STL [R1+0x2c4], R16 ;  /* 0x0002c41001007387 */ /* 0x000fe20000100800 */
[----:B------:R-:W-:-:S03]  /*9610*/  UMOV UR14, UR11 ;  /* 0x0000000b000e7c82 */ /* 0x000fc60008000000 */
[----:B------:R3:W-:Y:S04]  /*9620*/  STL [R1+0x2c0], R2 ;  /* 0x0002c00201007387 */ /* 0x0007e80000100800 */
[----:B------:R4:W-:Y:S01]  /*9630*/  STL [R1+0x2bc], R0 ;  /* 0x0002bc0001007387 */ /* 0x0009e20000100800 */
[----:B--2---:R-:W-:-:S06]  /*9640*/  WARPGROUP.ARRIVE ;  /* 0x00000000000079c5 */ /* 0x004fcc0000000000 */
[----:B------:R-:W-:Y:S03]  /*9650*/  HGMMA.64x256x16.F32.BF16 R24, gdesc[UR12], R24, gsb0 ;  /* 0x03e000000c1879f0 */ /* 0x000fe60008001818 */
[----:B------:R-:W-:Y:S02]  /*9660*/  WARPGROUP.DEPBAR.LE gsb0, 0x0 ;  /* 0x00008000000079c5 */ /* 0x000fe40000010000 */
[----:B------:R-:W-:Y:S01]  /*9670*/  STL.64 [R1], R24 ;  /* 0x0000001801007387 */ /* 0x000fe20000100a00 */
[----:B---3--:R-:W-:Y:S01]  /*9680*/  IMAD.MOV.U32 R2, RZ, RZ, R150 ;  /* 0x000000ffff027224 */ /* 0x008fe200078e0096 */
[----:B01----:R-:W-:Y:S01]  /*9690*/  MOV R3, R149 ;  /* 0x0000009500037202 */ /* 0x003fe20000000f00 */
[----:B----4-:R-:W-:Y:S01]  /*96a0*/  IMAD.MOV.U32 R0, RZ, RZ, R151 ;  /* 0x000000ffff007224 */ /* 0x010fe200078e0097 */
        /* <DEDUP_REMOVED lines=40> */
[----:B------:R-:W2:Y:S01]  /*9930*/  LDL.LU.64 R150, [R1+0xcf0] ;  /* 0x000cf00001967983 */ /* 0x000ea20000300a00 */
        /* <DEDUP_REMOVED lines=96> */
[----:B------:R-:W-:-:S03]  /*9f40*/  IMAD.MOV.U32 R235, RZ, RZ, R46 ;  /* 0x000000ffffeb7224 */ /* 0x000fc600078e002e */
        /* <DEDUP_REMOVED lines=28> */
[----:B0-----:R-:W2:Y:S04]  /*a110*/  LDL.LU.64 R44, [R1+0xb48] ;  /* 0x000b4800012c7983 */ /* 0x001ea80000300a00 */
        /* <DEDUP_REMOVED lines=11> */
[----:B------:R-:W-:-:S02]  /*a1d0*/  UMOV UR13, 0x40000040 ;  /* 0x40000040000d7882 */ /* 0x000fc40000000000 */
[----:B------:R-:W-:Y:S01]  /*a1e0*/  STL [R1+0xaf0], R152 ;  /* 0x000af09801007387 */ /* 0x000fe20000100800 */
[----:B--2---:R-:W-:-:S06]  /*a1f0*/  WARPGROUP.ARRIVE ;  /* 0x00000000000079c5 */ /* 0x004fcc0000000000 */
        /* <DEDUP_REMOVED lines=846> */
[----:B------:R-:W-:-:S03]  /*d6e0*/  MOV R0, R151 ;  /* 0x0000009700007202 */ /* 0x000fc60000000f00 */
[----:B------:R-:W-:Y:S01]  /*d6f0*/  STL.64 [R1+0x40], R40 ;  /* 0x0000402801007387 */ /* 0x000fe20000100a00 */
[----:B------:R-:W-:Y:S01]  /*d700*/  MOV R4, R148 ;  /* 0x0000009400047202 */ /* 0x000fe20000000f00 */
[----:B------:R-:W-:Y:S02]  /*d710*/  IMAD.MOV.U32 R3, RZ, RZ, R149 ;  /* 0x000000ffff037224 */ /* 0x000fe400078e0095 */
[----:B------:R-:W-:Y:S01]  /*d720*/  STL.64 [R1+0x48], R42 ;  /* 0x0000482a01007387 */ /* 0x000fe20000100a00 */
[----:B------:R-:W-:-:S03]  /*d730*/  IMAD.MOV.U32 R6, RZ, RZ, R146 ;  /* 0x000000ffff067224 */ /* 0x000fc600078e0092 */
[----:B------:R0:W-:Y:S01]  /*d740*/  STL.64 [R1+0x50], R44 ;  /* 0x0000502c01007387 */ /* 0x0001e20000100a00 */
        /* <DEDUP_REMOVED lines=872> */
[----:B------:R-:W-:Y:S01]  /*10dd0*/  BPT.TRAP 0x1 ;  /* 0x000000040000795c */ /* 0x000fe20000300000 */
.L_x_27:
[----:B-----5:R-:W-:Y:S01]  /*10de0*/  ISETP.NE.AND P1, PT, R17, RZ, PT ;  /* 0x000000ff1100720c */ /* 0x020fe20003f25270 */
[----:B------:R-:W-:Y:S01]  /*10df0*/  UISETP.GT.U32.AND UP0, UPT, UR38, 0x1, UPT ;  /* 0x000000012600788c */ /* 0x000fe2000bf04070 */
[----:B------:R-:W-:-:S11]  /*10e00*/  MOV R3, UR8 ;  /* 0x0000000800037c02 */ /* 0x000fd60008000f00 */
[----:B------:R-:W-:-:S04]  /*10e10*/  @P1 IMAD R3, R3, 0x8, R0 ;  /* 0x0000000803031824 */ /* 0x000fc800078e0200 */
[----:B------:R-:W-:-:S05]  /*10e20*/  @P1 VIADD R3, R3, 0x28 ;  /* 0x0000002803031836 */ /* 0x000fca0000000000 */
[----:B------:R-:W-:-:S04]  /*10e30*/  @P1 PRMT R3, R152, 0x654, R3 ;  /* 0x0000065498031816 */ /* 0x000fc80000000003 */
[----:B------:R0:W-:Y:S01]  /*10e40*/  @P1 SYNCS.ARRIVE.TRANS64.RED.A1T0 RZ, [R3+URZ], RZ ;  /* 0x000000ff03ff19a7 */ /* 0x0001e2000810043f */
[----:B------:R-:W-:-:S13]  /*10e50*/  PLOP3.LUT P1, PT, PT, PT, UP0, 0x80, 0x0 ;  /* 0x000000000000781c */ /* 0x000fda0003f2f008 */
[----:B0-----:R-:W-:Y:S05]  /*10e60*/  @P1 BRA `(.L_x_28) ;  /* 0x0000000000041947 */ /* 0x001fea0003800000 */
[----:B------:R-:W-:Y:S01]  /*10e70*/  BPT.TRAP 0x1 ;  /* 0x000000040000795c */ /* 0x000fe20000300000 */
.L_x_28:
[----:B------:R-:W-:Y:S02]  /*10e80*/  UISETP.GT.AND UP2, UPT, UR9, 0x1, UPT ;  /* 0x000000010900788c */ /* 0x000fe4000bf44270 */
[----:B------:R-:W-:Y:S02]  /*10e90*/  UIADD3 UR6, UR6, 0x1, URZ ;  /* 0x0000000106067890 */ /* 0x000fe4000fffe03f */
[----:B------:R-:W-:Y:S02]  /*10ea0*/  UIADD3 UR8, UR8, 0x1, URZ ;  /* 0x0000000108087890 */ /* 0x000fe4000fffe03f */
[----:B------:R-:W-:Y:S01]  /*10eb0*/  PLOP3.LUT P1, PT, PT, PT, UP2, 0x80, 0x0 ;  /* 0x000000000000781c */ /* 0x000fe20003f2f028 */
[----:B------:R-:W-:Y:S02]  /*10ec0*/  UISETP.NE.AND UP0, UPT, UR6, 0x5, UPT ;  /* 0x000000050600788c */ /* 0x000fe4000bf05270 */
[----:B------:R-:W-:Y:S02]  /*10ed0*/  UIADD3 UR10, UR9, -0x1, URZ ;  /* 0xffffffff090a7890 */ /* 0x000fe4000fffe03f */
[----:B------:R-:W-:-:S02]  /*10ee0*/  USEL UR9, URZ, 0x1, UP0 ;  /* 0x000000013f097887 */ /* 0x000fc40008000000 */
[----:B------:R-:W-:Y:S02]  /*10ef0*/  UISETP.NE.AND UP1, UPT, UR8, 0x5, UPT ;  /* 0x000000050800788c */ /* 0x000fe4000bf25270 */
[----:B------:R-:W-:Y:S02]  /*10f00*/  ULOP3.LUT UR7, UR7, UR9, URZ, 0x3c, !UPT ;  /* 0x0000000907077292 */ /* 0x000fe4000f8e3c3f */
[----:B------:R-:W-:Y:S02]  /*10f10*/  USEL UR6, UR6, URZ, UP0 ;  /* 0x0000003f06067287 */ /* 0x000fe40008000000 */
[----:B------:R-:W-:Y:S01]  /*10f20*/  USEL UR8, UR8, URZ, UP1 ;  /* 0x0000003f08087287 */ /* 0x000fe20008800000 */
[----:B------:R-:W-:Y:S01]  /*10f30*/  UMOV UR9, UR10 ;  /* 0x0000000a00097c82 */ /* 0x000fe20008000000 */
[----:B------:R-:W-:Y:S10]  /*10f40*/  @P1 BRA `(.L_x_29) ;  /* 0xffffff7c00541947 */ /* 0x000ff4000383ffff */
.L_x_22:
[----:B-----5:R-:W0:Y:S02]  /*10f50*/  LDC R3, c[0x0][0x28c] ;  /* 0x0000a300ff037b82 */ /* 0x020e240000000800 */
[----:B0-----:R-:W-:-:S13]  /*10f60*/  ISETP.GE.AND P1, PT, R3, 0x1, PT ;  /* 0x000000010300780c */ /* 0x001fda0003f26270 */
[----:B------:R-:W-:Y:S05]  /*10f70*/  @!P1 BRA `(.L_x_30) ;  /* 0x0000000000549947 */ /* 0x000fea0003800000 */
[----:B------:R-:W-:Y:S05]  /*10f80*/  @!P0 BRA `(.L_x_31) ;  /* 0x0000000000048947 */ /* 0x000fea0003800000 */
[----:B------:R-:W-:Y:S01]  /*10f90*/  BPT.TRAP 0x1 ;  /* 0x000000040000795c */ /* 0x000fe20000300000 */
.L_x_31:
[----:B------:R-:W-:Y:S01]  /*10fa0*/  ISETP.NE.AND P0, PT, R17, RZ, PT ;  /* 0x000000ff1100720c */ /* 0x000fe20003f05270 */
[----:B------:R-:W-:-:S12]  /*10fb0*/  BSSY B0, `(.L_x_32) ;  /* 0x000000d000007945 */ /* 0x000fd80003800000 */
[----:B------:R-:W-:Y:S05]  /*10fc0*/  @!P0 BRA `(.L_x_33) ;  /* 0x00000000002c8947 */ /* 0x000fea0003800000 */
[----:B------:R-:W-:-:S04]  /*10fd0*/  UISETP.LT.AND UP0, UPT, UR43, 0x1, UPT ;  /* 0x000000012b00788c */ /* 0x000fc8000bf01270 */
[----:B------:R-:W-:-:S04]  /*10fe0*/  USEL UR6, UR43, 0x1, UP0 ;  /* 0x000000012b067887 */ /* 0x000fc80008000000 */
[----:B------:R-:W-:-:S04]  /*10ff0*/  UIADD3 UR6, UR37, UR43, -UR6 ;  /* 0x0000002b25067290 */ /* 0x000fc8000fffe806 */
[----:B------:R-:W-:-:S04]  /*11000*/  UIMAD.WIDE.U32 UR4, UR6, -0x33333333, URZ ;  /* 0xcccccccd060478a5 */ /* 0x000fc8000f8e003f */
[----:B------:R-:W-:-:S04]  /*11010*/  USHF.R.U32.HI UR4, URZ, 0x2, UR5 ;  /* 0x000000023f047899 */ /* 0x000fc80008011605 */
[----:B------:R-:W-:-:S06]  /*11020*/  UIMAD UR6, UR4, -0x5, UR6 ;  /* 0xfffffffb040678a4 */ /* 0x000fcc000f8e0206 */
[----:B------:R-:W-:-:S05]  /*11030*/  MOV R3, UR6 ;  /* 0x0000000600037c02 */ /* 0x000fca0008000f00 */
[----:B------:R-:W-:-:S04]  /*11040*/  IMAD R0, R3, 0x8, R0 ;  /* 0x0000000803007824 */ /* 0x000fc800078e0200 */
[----:B------:R-:W-:-:S05]  /*11050*/  VIADD R0, R0, 0x28 ;  /* 0x0000002800007836 */ /* 0x000fca0000000000 */
[----:B------:R-:W-:-:S04]  /*11060*/  PRMT R0, R152, 0x654, R0 ;  /* 0x0000065498007816 */ /* 0x000fc80000000000 */
[----:B------:R0:W-:Y:S03]  /*11070*/  SYNCS.ARRIVE.TRANS64.RED.A1T0 RZ, [R0+URZ], RZ ;  /* 0x000000ff00ff79a7 */ /* 0x0001e6000810043f */
.L_x_33:
[----:B------:R-:W-:Y:S05]  /*11080*/  BSYNC B0 ;  /* 0x0000000000007941 */ /* 0x000fea0003800000 */
.L_x_32:
[----:B------:R-:W-:-:S06]  /*11090*/  UISETP.GT.U32.AND UP0, UPT, UR38, 0x1, UPT ;  /* 0x000000012600788c */ /* 0x000fcc000bf04070 */
[----:B------:R-:W-:-:S13]  /*110a0*/  PLOP3.LUT P0, PT, PT, PT, UP0, 0x80, 0x0 ;  /* 0x000000000000781c */ /* 0x000fda0003f0f008 */
[----:B------:R-:W-:Y:S05]  /*110b0*/  @P0 BRA `(.L_x_30) ;  /* 0x0000000000040947 */ /* 0x000fea0003800000 */
[----:B------:R-:W-:Y:S01]  /*110c0*/  BPT.TRAP 0x1 ;  /* 0x000000040000795c */ /* 0x000fe20000300000 */
.L_x_30:
[----:B------:R-:W1:Y:S01]  /*110d0*/  S2R R8, SR_TID.X ;  /* 0x0000000000087919 */ /* 0x000e620000002100 */
[----:B------:R-:W-:Y:S01]  /*110e0*/  IMAD.MOV.U32 R19, RZ, RZ, 0x6540 ;  /* 0x00006540ff137424 */ /* 0x000fe200078e00ff */
[----:B------:R-:W-:Y:S02]  /*110f0*/  UIMAD.WIDE UR6, UR40, 0x100, URZ ;  /* 0x00000100280678a5 */ /* 0x000fe4000f8e023f */
[----:B------:R-:W-:Y:S01]  /*11100*/  USHF.R.S32.HI UR10, URZ, 0x1f, UR42 ;  /* 0x0000001f3f0a7899 */ /* 0x000fe2000801142a */
[----:B------:R-:W-:Y:S01]  /*11110*/  ULDC.64 UR8, c[0x0][0x5d0] ;  /* 0x0001740000087ab9 */ /* 0x000fe20000000a00 */
[----:B------:R-:W-:Y:S02]  /*11120*/  USHF.L.U32 UR40, UR40, 0x8, URZ ;  /* 0x0000000828287899 */ /* 0x000fe4000800063f */
[----:B------:R-:W-:Y:S02]  /*11130*/  UIMAD UR4, UR10, UR8, URZ ;  /* 0x000000080a0472a4 */ /* 0x000fe4000f8e023f */
[----:B------:R-:W-:-:S02]  /*11140*/  UIADD3 UR37, UR43, UR37, URZ ;  /* 0x000000252b257290 */ /* 0x000fc4000fffe03f */
[----:B------:R-:W-:Y:S02]  /*11150*/  UIMAD UR4, UR42, UR9, UR4 ;  /* 0x000000092a0472a4 */ /* 0x000fe4000f8e0204 */
[----:B------:R-:W-:Y:S02]  /*11160*/  UISETP.GT.U32.AND UP1, UPT, UR37, 0x4, UPT ;  /* 0x000000042500788c */ /* 0x000fe4000bf24070 */
[----:B------:R-:W-:Y:S02]  /*11170*/  UISETP.GE.U32.AND UP2, UPT, UR43, 0x5, UPT ;  /* 0x000000052b00788c */ /* 0x000fe4000bf46070 */
[----:B------:R-:W-:Y:S01]  /*11180*/  UISETP.LT.U32.AND UP1, UPT, UR43, 0x5, UP1 ;  /* 0x000000052b00788c */ /* 0x000fe20008f21070 */
[--C-:B-1----:R-:W-:Y:S01]  /*11190*/  SHF.R.U32.HI R4, RZ, 0x7, R8.reuse ;  /* 0x00000007ff047819 */ /* 0x102fe20000011608 */
[----:B------:R-:W-:Y:S01]  /*111a0*/  IMAD.SHL.U32 R18, R8, 0x2, RZ ;  /* 0x0000000208127824 */ /* 0x000fe200078e00ff */
[----:B------:R-:W-:Y:S02]  /*111b0*/  SHF.R.U32.HI R5, RZ, 0x2, R8 ;  /* 0x00000002ff057819 */ /* 0x000fe40000011608 */
[----:B------:R-:W-:-:S02]  /*111c0*/  LOP3.LUT R4, R4, 0x1, RZ, 0xc0, !PT ;  /* 0x0000000104047812 */ /* 0x000fc400078ec0ff */
[----:B------:R-:W-:Y:S02]  /*111d0*/  LOP3.LUT R6, R8, 0x60, RZ, 0xc0, !PT ;  /* 0x0000006008067812 */ /* 0x000fe400078ec0ff */
[----:B------:R-:W-:Y:S02]  /*111e0*/  LOP3.LUT R5, R5, 0x7, RZ, 0xc0, !PT ;  /* 0x0000000705057812 */ /* 0x000fe400078ec0ff */
[----:B------:R-:W-:Y:S02]  /*111f0*/  SHF.L.U32 R3, R4, 0x6, RZ ;  /* 0x0000000604037819 */ /* 0x000fe400000006ff */
[----:B------:R-:W-:Y:S02]  /*11200*/  LOP3.LUT R18, R18, 0x6, RZ, 0xc0, !PT ;  /* 0x0000000612127812 */ /* 0x000fe400078ec0ff */
[----:B------:R-:W-:Y:S02]  /*11210*/  SHF.R.U32.HI R6, RZ, 0x1, R6 ;  /* 0x00000001ff067819 */ /* 0x000fe40000011606 */
[----:B------:R-:W-:-:S02]  /*11220*/  LOP3.LUT R3, R3, 0x40, R5, 0xe2, !PT ;  /* 0x0000004003037812 */ /* 0x000fc400078ee205 */
[----:B------:R-:W-:Y:S01]  /*11230*/  PRMT R18, R18, R19, UR41 ;  /* 0x0000002912127e16 */ /* 0x000fe20008000013 */
[----:B------:R-:W-:Y:S01]  /*11240*/  USHF.L.U32 UR41, UR41, 0x8, URZ ;  /* 0x0000000829297899 */ /* 0x000fe2000800063f */
[----:B0-----:R-:W-:Y:S02]  /*11250*/  IADD3 R0, RZ, -R6, -R5 ;  /* 0x80000006ff007210 */ /* 0x001fe40007ffe805 */
[----:B------:R-:W-:Y:S02]  /*11260*/  LOP3.LUT R3, R3, UR6, R6, 0xfe, !PT ;  /* 0x0000000603037c12 */ /* 0x000fe4000f8efe06 */
[----:B------:R-:W-:Y:S01]  /*11270*/  SHF.R.S32.HI R19, RZ, 0x1f, R18 ;  /* 0x0000001fff137819 */ /* 0x000fe20000011412 */
[----:B------:R-:W-:Y:S01]  /*11280*/  IMAD R0, R4, -0x40, R0 ;  /* 0xffffffc004007824 */ /* 0x000fe200078e0200 */
[----:B------:R-:W-:Y:S01]  /*11290*/  MOV R6, UR8 ;  /* 0x0000000800067c02 */ /* 0x000fe20008000f00 */
[----:B------:R-:W-:Y:S01]  /*112a0*/  ULDC UR8, c[0x0][0x284] ;  /* 0x0000a10000087ab9 */ /* 0x000fe20000000800 */
[----:B------:R-:W-:Y:S01]  /*112b0*/  MOV R5, 0xfffffffe ;  /* 0xfffffffe00057802 */ /* 0x000fe20000000f00 */
[----:B------:R-:W-:-:S02]  /*112c0*/  IMAD.U32 R153, RZ, RZ, UR8 ;  /* 0x00000008ff997e24 */ /* 0x000fc4000f8e00ff */
[----:B------:R-:W-:-:S03]  /*112d0*/  IMAD.WIDE.U32 R6, R6, UR42, R18 ;  /* 0x0000002a06067c25 */ /* 0x000fc6000f8e0012 */
[----:B------:R-:W-:Y:S01]  /*112e0*/  IADD3 R153, R153, -UR40, R0 ;  /* 0x8000002899997c10 */ /* 0x000fe2000fffe000 */
[----:B------:R-:W-:Y:S01]  /*112f0*/  VIADD R7, R7, UR4 ;  /* 0x0000000407077c36 */ /* 0x000fe20008000000 */
[----:B------:R-:W-:Y:S01]  /*11300*/  ULDC UR4, c[0x0][0x288] ;  /* 0x0000a20000047ab9 */ /* 0x000fe20000000800 */
[----:B------:R-:W-:Y:S01]  /*11310*/  LOP3.LUT R0, R8, 0x3, RZ, 0xc0, !PT ;  /* 0x0000000308007812 */ /* 0x000fe200078ec0ff */
[----:B------:R-:W-:-:S04]  /*11320*/  UISETP.GE.AND UP0, UPT, UR41, UR4, UPT ;  /* 0x000000042900728c */ /* 0x000fc8000bf06270 */
[----:B------:R-:W-:Y:S01]  /*11330*/  UISETP.GE.OR UP0, UPT, UR40, UR8, UP0 ;  /* 0x000000082800728c */ /* 0x000fe20008706670 */
[----:B------:R-:W-:Y:S01]  /*11340*/  IMAD R0, R0, R5, UR4 ;  /* 0x0000000400007e24 */ /* 0x000fe2000f8e0205 */
[----:B------:R-:W-:Y:S02]  /*11350*/  UIMAD.WIDE.U32 UR4, UR37, -0x33333333, URZ ;  /* 0xcccccccd250478a5 */ /* 0x000fe4000f8e003f */
[----:B------:R-:W-:Y:S01]  /*11360*/  USEL UR8, URZ, 0x1, !UP1 ;  /* 0x000000013f087887 */ /* 0x000fe2000c800000 */
[----:B------:R-:W-:Y:S01]  /*11370*/  VIADD R0, R0, -UR41 ;  /* 0x8000002900007c36 */ /* 0x000fe20008000000 */
[----:B------:R-:W-:Y:S01]  /*11380*/  PLOP3.LUT P0, PT, PT, PT, UP0, 0x80, 0x0 ;  /* 0x000000000000781c */ /* 0x000fe20003f0f008 */
[----:B------:R-:W-:Y:S02]  /*11390*/  USHF.R.U32.HI UR4, URZ, 0x2, UR5 ;  /* 0x000000023f047899 */ /* 0x000fe40008011605 */
[----:B------:R-:W-:Y:S02]  /*113a0*/  ULOP3.LUT UR36, UR36, UR8, URZ, 0x3c, !UPT ;  /* 0x0000000824247292 */ /* 0x000fe4000f8e3c3f */
[----:B------:R-:W-:-:S02]  /*113b0*/  UIMAD UR37, UR4, -0x5, UR37 ;  /* 0xfffffffb042578a4 */ /* 0x000fc4000f8e0225 */
[----:B------:R-:W-:Y:S01]  /*113c0*/  @UP2 ULOP3.LUT UR36, UR36, 0x1, UR4, 0x78, !UPT ;  /* 0x0000000124242892 */ /* 0x000fe2000f8e7804 */
[----:B------:R-:W-:-:S05]  /*113d0*/  UMOV UR40, 0xffffffff ;  /* 0xffffffff00287882 */ /* 0x000fca0000000000 */
[----:B------:R-:W-:Y:S06]  /*113e0*/  @P0 BRA `(.L_x_34) ;  /* 0x0000010400d80947 */ /* 0x000fec0003800000 */
[----:B------:R-:W-:Y:S01]  /*113f0*/  FSETP.NEU.AND P0, PT, R16, RZ, PT ;  /* 0x000000ff1000720b */ /* 0x000fe20003f0d000 */
[----:B------:R-:W-:Y:S01]  /*11400*/  ULDC.64 UR8, c[0x0][0x5c8] ;  /* 0x0001720000087ab9 */ /* 0x000fe20000000a00 */
[----:B------:R-:W-:Y:S01]  /*11410*/  ISETP.GT.AND P3, PT, R153, RZ, PT ;  /* 0x000000ff9900720c */ /* 0x000fe20003f64270 */
[----:B------:R-:W-:Y:S01]  /*11420*/  UIMAD UR4, UR7, UR8, URZ ;  /* 0x00000008070472a4 */ /* 0x000fe2000f8e023f */
[----:B------:R-:W-:Y:S01]  /*11430*/  IMAD.U32 R10, RZ, RZ, UR9 ;  /* 0x00000009ff0a7e24 */ /* 0x000fe2000f8e00ff */
[----:B------:R-:W-:Y:S01]  /*11440*/  BSSY B0, `(.L_x_34) ;  /* 0x0001070000007945 */ /* 0x000fe20003800000 */
[----:B------:R-:W-:Y:S01]  /*11450*/  IMAD.WIDE.U32 R6, R3, UR8, R6 ;  /* 0x0000000803067c25 */ /* 0x000fe2000f8e0006 */
[----:B------:R-:W-:-:S03]  /*11460*/  ISETP.GT.AND P1, PT, R0, RZ, P3 ;  /* 0x000000ff0000720c */ /* 0x000fc60001f24270 */
[----:B------:R-:W-:-:S05]  /*11470*/  IMAD R10, R3, R10, UR4 ;  /* 0x00000004030a7e24 */ /* 0x000fca000f8e020a */
[----:B------:R-:W-:Y:S01]  /*11480*/  IADD3 R10, R7, R10, RZ ;  /* 0x0000000a070a7210 */ /* 0x000fe20007ffe0ff */
[----:B------:R-:W-:Y:S06]  /*11490*/  @!P0 BRA `(.L_x_35) ;  /* 0x000000b800108947 */ /* 0x000fec0003800000 */
[----:B------:R-:W0:Y:S01]  /*114a0*/  LDC.64 R22, c[0x0][0x5b8] ;  /* 0x00016e00ff167b82 */ /* 0x000e220000000a00 */
[----:B------:R-:W2:Y:S01]  /*114b0*/  LDL.LU R11, [R1] ;  /* 0x00000000010b7983 */ /* 0x000ea20000300800 */
[----:B------:R-:W-:-:S06]  /*114c0*/  ULDC.64 UR4, c[0x0][0x5c0] ;  /* 0x0001700000047ab9 */ /* 0x000fcc0000000a00 */
[----:B------:R-:W1:Y:S08]  /*114d0*/  LDC.64 R14, c[0x0][0x5b0] ;  /* 0x00016c00ff0e7b82 */ /* 0x000e700000000a00 */
[----:B------:R-:W3:Y:S01]  /*114e0*/  LDC.64 R12, c[0x0][0x5a8] ;  /* 0x00016a00ff0c7b82 */ /* 0x000ee20000000a00 */
[C---:B0-----:R-:W-:Y:S02]  /*114f0*/  IMAD R159, R22.reuse, UR10, RZ ;  /* 0x0000000a169f7c24 */ /* 0x041fe4000f8e02ff */
[----:B------:R-:W-:-:S04]  /*11500*/  IMAD.WIDE.U32 R154, R22, UR42, R18 ;  /* 0x0000002a169a7c25 */ /* 0x000fc8000f8e0012 */
[----:B------:R-:W-:Y:S02]  /*11510*/  IMAD R159, R23, UR42, R159 ;  /* 0x0000002a179f7c24 */ /* 0x000fe4000f8e029f */
[----:B-1----:R-:W-:Y:S02]  /*11520*/  IMAD R158, R14, UR7, RZ ;  /* 0x000000070e9e7c24 */ /* 0x002fe4000f8e02ff */
[----:B------:R-:W-:Y:S02]  /*11530*/  IMAD.IADD R21, R155, 0x1, R159 ;  /* 0x000000019b157824 */ /* 0x000fe400078e029f */
[----:B------:R-:W-:Y:S02]  /*11540*/  IMAD.MOV.U32 R20, RZ, RZ, R154 ;  /* 0x000000ffff147224 */ /* 0x000fe400078e009a */
[C---:B------:R-:W-:Y:S02]  /*11550*/  IMAD R158, R3.reuse, R15, R158 ;  /* 0x0000000f039e7224 */ /* 0x040fe400078e029e */
[----:B------:R-:W-:-:S05]  /*11560*/  IMAD.WIDE.U32 R4, R3, R14, R20 ;  /* 0x0000000e03047225 */ /* 0x000fca00078e0014 */
[----:B------:R-:W-:Y:S02]  /*11570*/  IADD3 R5, R5, R158, RZ ;  /* 0x0000009e05057210 */ /* 0x000fe40007ffe0ff */
[----:B---3--:R-:W-:-:S04]  /*11580*/  LEA R8, P0, R4, R12, 0x1 ;  /* 0x0000000c04087211 */ /* 0x008fc800078008ff */
[----:B------:R-:W-:-:S05]  /*11590*/  LEA.HI.X R9, R4, R13, R5, 0x1, P0 ;  /* 0x0000000d04097211 */ /* 0x000fca00000f0c05 */
[----:B------:R-:W3:Y:S01]  /*115a0*/  @P1 LDG.E.LTC128B.U16 R23, desc[UR44][R8.64] ;  /* 0x0000002c08171981 */ /* 0x000ee2000c1e1520 */
[----:B------:R-:W-:Y:S01]  /*115b0*/  BSSY B1, `(.L_x_36) ;  /* 0x0000011000017945 */ /* 0x000fe20003800000 */
[----:B---3--:R-:W-:-:S04]  /*115c0*/  IMAD.U32 R4, R23, 0x10000, RZ ;  /* 0x0001000017047824 */ /* 0x008fc800078e00ff */
[----:B------:R-:W-:-:S04]  /*115d0*/  FMUL R4, R4, R16 ;  /* 0x0000001004047220 */ /* 0x000fc80000400000 */
[----:B--2---:R-:W-:Y:S01]  /*115e0*/  FFMA R7, R11, R2, R4 ;  /* 0x000000020b077223 */ /* 0x004fe20000000004 */
[----:B------:R-:W-:-:S04]  /*115f0*/  LEA R4, P0, R6, UR4, 0x1 ;  /* 0x0000000406047c11 */ /* 0x000fc8000f8008ff */
[----:B------:R-:W-:Y:S02]  /*11600*/  LEA.HI.X R5, R6, UR5, R10, 0x1, P0 ;  /* 0x0000000506057c11 */ /* 0x000fe400080f0c0a */
[----:B------:R-:W-:-:S05]  /*11610*/  F2FP.BF16.F32.PACK_AB R6, RZ, R7 ;  /* 0x00000007ff06723e */ /* 0x000fca00000010ff */
[----:B------:R0:W-:Y:S02]  /*11620*/  @P1 STG.E.U16 desc[UR44][R4.64], R6 ;  /* 0x0000000604001986 */ /* 0x0001e4000c10152c */
[----:B0-----:R-:W-:-:S04]  /*11630*/  IMAD.WIDE.U32 R6, R3, R14, R18 ;  /* 0x0000000e03067225 */ /* 0x001fc800078e0012 */
[----:B------:R-:W-:Y:S02]  /*11640*/  IMAD.IADD R7, R158, 0x1, R7 ;  /* 0x000000019e077824 */ /* 0x000fe400078e0207 */
[----:B------:R-:W-:-:S05]  /*11650*/  IMAD.WIDE.U32 R6, R22, UR42, R6 ;  /* 0x0000002a16067c25 */ /* 0x000fca000f8e0006 */
[----:B------:R-:W-:Y:S02]  /*11660*/  IADD3 R7, R159, R7, RZ ;  /* 0x000000079f077210 */ /* 0x000fe40007ffe0ff */
[----:B------:R-:W-:-:S04]  /*11670*/  LEA R10, P0, R6, R12, 0x1 ;  /* 0x0000000c060a7211 */ /* 0x000fc800078008ff */
[----:B------:R-:W-:Y:S02]  /*11680*/  LEA.HI.X R11, R6, R13, R7, 0x1, P0 ;  /* 0x0000000d060b7211 */ /* 0x000fe400000f0c07 */
[----:B------:R-:W-:-:S13]  /*11690*/  ISETP.GT.AND P0, PT, R0, 0x1, P3 ;  /* 0x000000010000780c */ /* 0x000fda0001f04270 */
[----:B------:R-:W-:Y:S05]  /*116a0*/  @!P0 BRA `(.L_x_37) ;  /* 0x0000000000048947 */ /* 0x000fea0003800000 */
[----:B------:R0:W5:Y:S02]  /*116b0*/  LDG.E.LTC128B.U16 R23, desc[UR44][R10.64+0x2] ;  /* 0x0000022c0a177981 */ /* 0x000164000c1e1520 */
.L_x_37:
[----:B------:R-:W-:Y:S05]  /*116c0*/  BSYNC B1 ;  /* 0x0000000000017941 */ /* 0x000fea0003800000 */
.L_x_36:
[----:B------:R-:W2:Y:S01]  /*116d0*/  LDL.LU R7, [R1+0x4] ;  /* 0x0000040001077983 */ /* 0x000ea20000300800 */
[----:B-----5:R-:W-:Y:S01]  /*116e0*/  IMAD.U32 R6, R23, 0x10000, RZ ;  /* 0x0001000017067824 */ /* 0x020fe200078e00ff */
[C---:B------:R-:W-:Y:S01]  /*116f0*/  SHF.L.U64.HI R157, R14.reuse, 0x3, R15 ;  /* 0x000000030e9d7819 */ /* 0x040fe2000001020f */
[----:B------:R-:W-:Y:S01]  /*11700*/  IMAD.SHL.U32 R156, R14, 0x8, RZ ;  /* 0x000000080e9c7824 */ /* 0x000fe200078e00ff */
[----:B------:R-:W3:Y:S01]  /*11710*/  LDL.LU R160, [R1+0x8] ;  /* 0x0000080001a07983 */ /* 0x000ee20000300800 */
[----:B------:R-:W-:-:S04]  /*11720*/  FMUL R6, R6, R16 ;  /* 0x0000001006067220 */ /* 0x000fc80000400000 */
[----:B--2---:R-:W-:-:S05]  /*11730*/  FFMA R6, R7, R2, R6 ;  /* 0x0000000207067223 */ /* 0x004fca0000000006 */
[----:B------:R-:W-:-:S05]  /*11740*/  F2FP.BF16.F32.PACK_AB R6, RZ, R6 ;  /* 0x00000006ff06723e */ /* 0x000fca00000010ff */
[----:B------:R1:W-:Y:S01]  /*11750*/  @P0 STG.E.U16 desc[UR44][R4.64+0x2], R6 ;  /* 0x0000020604000986 */ /* 0x0003e2000c10152c */
[----:B------:R-:W-:-:S04]  /*11760*/  ISETP.GT.AND P0, PT, R153, 0x8, PT ;  /* 0x000000089900780c */ /* 0x000fc80003f04270 */
[----:B------:R-:W-:Y:S01]  /*11770*/  ISETP.GT.AND P1, PT, R0, RZ, P0 ;  /* 0x000000ff0000720c */ /* 0x000fe20000724270 */
[----:B-1----:R-:W-:-:S05]  /*11780*/  IMAD.WIDE.U32 R6, R3, R14, R156 ;  /* 0x0000000e03067225 */ /* 0x002fca00078e009c */
[----:B------:R-:W-:Y:S02]  /*11790*/  IADD3 R158, R158, R7, RZ ;  /* 0x000000079e9e7210 */ /* 0x000fe40007ffe0ff */
[----:B------:R-:W-:-:S05]  /*117a0*/  IADD3 R7, P2, R154, R6, RZ ;  /* 0x000000069a077210 */ /* 0x000fca0007f5e0ff */
[----:B------:R-:W-:Y:S01]  /*117b0*/  IMAD.X R9, R158, 0x1, R21, P2 ;  /* 0x000000019e097824 */ /* 0x000fe200010e0615 */
[----:B------:R-:W-:-:S04]  /*117c0*/  LEA R8, P2, R7, R12, 0x1 ;  /* 0x0000000c07087211 */ /* 0x000fc800078408ff */
[----:B------:R-:W-:-:S05]  /*117d0*/  LEA.HI.X R9, R7, R13, R9, 0x1, P2 ;  /* 0x0000000d07097211 */ /* 0x000fca00010f0c09 */
[----:B------:R1:W2:Y:S01]  /*117e0*/  @P1 LDG.E.LTC128B.U16 R23, desc[UR44][R8.64] ;  /* 0x0000002c08171981 */ /* 0x0002a2000c1e1520 */
[----:B------:R-:W-:Y:S01]  /*117f0*/  IADD3 R6, P2, R18, R6, RZ ;  /* 0x0000000612067210 */ /* 0x000fe20007f5e0ff */
[----:B------:R-:W-:Y:S01]  /*11800*/  BSSY B1, `(.L_x_38) ;  /* 0x0000016000017945 */ /* 0x000fe20003800000 */
[----:B------:R-:W-:-:S03]  /*11810*/  ISETP.GT.AND P4, PT, R0, 0x1, P0 ;  /* 0x000000010000780c */ /* 0x000fc60000784270 */
[----:B------:R-:W-:Y:S02]  /*11820*/  IMAD.X R7, R19, 0x1, R158, P2 ;  /* 0x0000000113077824 */ /* 0x000fe400010e069e */
[----:B------:R-:W-:Y:S02]  /*11830*/  IMAD.U32 R158, RZ, RZ, UR9 ;  /* 0x00000009ff9e7e24 */ /* 0x000fe4000f8e00ff */
[----:B------:R-:W-:-:S05]  /*11840*/  IMAD.WIDE.U32 R6, R22, UR42, R6 ;  /* 0x0000002a16067c25 */ /* 0x000fca000f8e0006 */
[----:B------:R-:W-:Y:S02]  /*11850*/  IADD3 R7, R159, R7, RZ ;  /* 0x000000079f077210 */ /* 0x000fe40007ffe0ff */
[----:B-1----:R-:W-:-:S04]  /*11860*/  LEA R8, P2, R6, R12, 0x1 ;  /* 0x0000000c06087211 */ /* 0x002fc800078408ff */
[----:B------:R-:W-:Y:S01]  /*11870*/  LEA.HI.X R9, R6, R13, R7, 0x1, P2 ;  /* 0x0000000d06097211 */ /* 0x000fe200010f0c07 */
[----:B--2---:R-:W-:-:S04]  /*11880*/  IMAD.U32 R6, R23, 0x10000, RZ ;  /* 0x0001000017067824 */ /* 0x004fc800078e00ff */
[----:B------:R-:W-:-:S04]  /*11890*/  FMUL R6, R6, R16 ;  /* 0x0000001006067220 */ /* 0x000fc80000400000 */
[----:B---3--:R-:W-:Y:S01]  /*118a0*/  FFMA R7, R160, R2, R6 ;  /* 0x00000002a0077223 */ /* 0x008fe20000000006 */
[----:B------:R-:W-:Y:S01]  /*118b0*/  IMAD.U32 R160, RZ, RZ, UR8 ;  /* 0x00000008ffa07e24 */ /* 0x000fe2000f8e00ff */
[----:B------:R-:W-:-:S03]  /*118c0*/  MOV R6, UR8 ;  /* 0x0000000800067c02 */ /* 0x000fc60008000f00 */
[----:B------:R-:W-:Y:S01]  /*118d0*/  IMAD.SHL.U32 R160, R160, 0x10, RZ ;  /* 0x00000010a0a07824 */ /* 0x000fe200078e00ff */
[----:B------:R-:W-:Y:S02]  /*118e0*/  SHF.L.U64.HI R158, R6, 0x4, R158 ;  /* 0x00000004069e7819 */ /* 0x000fe4000001029e */
[----:B------:R-:W-:Y:S02]  /*118f0*/  F2FP.BF16.F32.PACK_AB R7, RZ, R7 ;  /* 0x00000007ff07723e */ /* 0x000fe400000010ff */
[----:B------:R-:W-:Y:S02]  /*11900*/  IADD3 R6, P2, R160, R4, RZ ;  /* 0x00000004a0067210 */ /* 0x000fe40007f5e0ff */
[----:B------:R-:W-:Y:S02]  /*11910*/  PRMT R161, R7, 0x7610, R161 ;  /* 0x0000761007a17816 */ /* 0x000fe400000000a1 */
[----:B------:R-:W-:-:S05]  /*11920*/  IADD3.X R7, R158, R5, RZ, P2, !PT ;  /* 0x000000059e077210 */ /* 0x000fca00017fe4ff */
[----:B------:R1:W-:Y:S01]  /*11930*/  @P1 STG.E.U16 desc[UR44][R6.64], R161 ;  /* 0x000000a106001986 */ /* 0x0003e2000c10152c */
[----:B------:R-:W-:Y:S05]  /*11940*/  @!P4 BRA `(.L_x_39) ;  /* 0x000000000004c947 */ /* 0x000fea0003800000 */
[----:B------:R2:W5:Y:S02]  /*11950*/  LDG.E.LTC128B.U16 R23, desc[UR44][R8.64+0x2] ;  /* 0x0000022c08177981 */ /* 0x000564000c1e1520 */
.L_x_39:
[----:B------:R-:W-:Y:S05]  /*11960*/  BSYNC B1 ;  /* 0x0000000000017941 */ /* 0x000fea0003800000 */
.L_x_38:
[----:B------:R-:W3:Y:S01]  /*11970*/  LDL.LU R162, [R1+0xc] ;  /* 0x00000c0001a27983 */ /* 0x000ee20000300800 */
[----:B-1---5:R-:W-:Y:S01]  /*11980*/  IMAD.U32 R161, R23, 0x10000, RZ ;  /* 0x0001000017a17824 */ /* 0x022fe200078e00ff */
[----:B------:R-:W-:Y:S01]  /*11990*/  ISETP.GT.AND P1, PT, R0, 0x8, P3 ;  /* 0x000000080000780c */ /* 0x000fe20001f24270 */
[----:B------:R-:W-:Y:S02]  /*119a0*/  BSSY B1, `(.L_x_40) ;  /* 0x0000007000017945 */ /* 0x000fe40003800000 */
[----:B------:R-:W-:-:S04]  /*119b0*/  FMUL R161, R161, R16 ;  /* 0x00000010a1a17220 */ /* 0x000fc80000400000 */
[----:B---3--:R-:W-:-:S05]  /*119c0*/  FFMA R161, R162, R2, R161 ;  /* 0x00000002a2a17223 */ /* 0x008fca00000000a1 */
[----:B------:R-:W-:-:S05]  /*119d0*/  F2FP.BF16.F32.PACK_AB R161, RZ, R161 ;  /* 0x000000a1ffa1723e */ /* 0x000fca00000010ff */
[----:B------:R1:W-:Y:S01]  /*119e0*/  @P4 STG.E.U16 desc[UR44][R6.64+0x2], R161 ;  /* 0x000002a106004986 */ /* 0x0003e2000c10152c */
[----:B------:R-:W-:Y:S05]  /*119f0*/  @!P1 BRA `(.L_x_41) ;  /* 0x0000000000049947 */ /* 0x000fea0003800000 */
[----:B------:R3:W5:Y:S02]  /*11a00*/  LDG.E.LTC128B.U16 R23, desc[UR44][R10.64+0x10] ;  /* 0x0000102c0a177981 */ /* 0x000764000c1e1520 */
.L_x_41:
[----:B------:R-:W-:Y:S05]  /*11a10*/  BSYNC B1 ;  /* 0x0000000000017941 */ /* 0x000fea0003800000 */
.L_x_40:
[----:B------:R-:W4:Y:S01]  /*11a20*/  LDL.LU R162, [R1+0x10] ;  /* 0x0000100001a27983 */ /* 0x000f220000300800 */
[----:B-1---5:R-:W-:Y:S01]  /*11a30*/  IMAD.U32 R161, R23, 0x10000, RZ ;  /* 0x0001000017a17824 */ /* 0x022fe200078e00ff */
[----:B------:R-:W-:Y:S01]  /*11a40*/  ISETP.GT.AND P2, PT, R0, 0x9, P3 ;  /* 0x000000090000780c */ /* 0x000fe20001f44270 */
[----:B------:R-:W-:Y:S02]  /*11a50*/  BSSY B1, `(.L_x_42) ;  /* 0x0000007000017945 */ /* 0x000fe40003800000 */
[----:B------:R-:W-:-:S04]  /*11a60*/  FMUL R161, R161, R16 ;  /* 0x00000010a1a17220 */ /* 0x000fc80000400000 */
[----:B----4-:R-:W-:-:S05]  /*11a70*/  FFMA R161, R162, R2, R161 ;  /* 0x00000002a2a17223 */ /* 0x010fca00000000a1 */
[----:B------:R-:W-:-:S05]  /*11a80*/  F2FP.BF16.F32.PACK_AB R161, RZ, R161 ;  /* 0x000000a1ffa1723e */ /* 0x000fca00000010ff */
[----:B------:R1:W-:Y:S01]  /*11a90*/  @P1 STG.E.U16 desc[UR44][R4.64+0x10], R161 ;  /* 0x000010a104001986 */ /* 0x0003e2000c10152c */
[----:B------:R-:W-:Y:S05]  /*11aa0*/  @!P2 BRA `(.L_x_43) ;  /* 0x000000000004a947 */ /* 0x000fea0003800000 */
[----:B------:R4:W5:Y:S02]  /*11ab0*/  LDG.E.LTC128B.U16 R23, desc[UR44][R10.64+0x12] ;  /* 0x0000122c0a177981 */ /* 0x000964000c1e1520 */
.L_x_43:
[----:B------:R-:W-:Y:S05]  /*11ac0*/  BSYNC B1 ;  /* 0x0000000000017941 */ /* 0x000fea0003800000 */
.L_x_42:
[----:B------:R-:W2:Y:S01]  /*11ad0*/  LDL.LU R162, [R1+0x14] ;  /* 0x0000140001a27983 */ /* 0x000ea20000300800 */
[----:B-1---5:R-:W-:Y:S01]  /*11ae0*/  SHF.L.U32 R161, R23, 0x10, RZ ;  /* 0x0000001017a17819 */ /* 0x022fe200000006ff */
[----:B------:R-:W-:Y:S01]  /*11af0*/  BSSY B1, `(.L_x_44) ;  /* 0x0000008000017945 */ /* 0x000fe20003800000 */
[----:B------:R-:W-:-:S03]  /*11b00*/  ISETP.GT.AND P1, PT, R0, 0x8, P0 ;  /* 0x000000080000780c */ /* 0x000fc60000724270 */
[----:B------:R-:W-:-:S04]  /*11b10*/  FMUL R161, R161, R16 ;  /* 0x00000010a1a17220 */ /* 0x000fc80000400000 */
[----:B--2---:R-:W-:-:S05]  /*11b20*/  FFMA R161, R162, R2, R161 ;  /* 0x00000002a2a17223 */ /* 0x004fca00000000a1 */
[----:B------:R-:W-:-:S05]  /*11b30*/  F2FP.BF16.F32.PACK_AB R161, RZ, R161 ;  /* 0x000000a1ffa1723e */ /* 0x000fca00000010ff */
[----:B------:R1:W-:Y:S01]  /*11b40*/  @P2 STG.E.U16 desc[UR44][R4.64+0x12], R161 ;  /* 0x000012a104002986 */ /* 0x0003e2000c10152c */
[----:B------:R-:W-:Y:S05]  /*11b50*/  @!P1 BRA `(.L_x_45) ;  /* 0x0000000000049947 */ /* 0x000fea0003800000 */
[----:B------:R2:W5:Y:S02]  /*11b60*/  LDG.E.LTC128B.U16 R23, desc[UR44][R8.64+0x10] ;  /* 0x0000102c08177981 */ /* 0x000564000c1e1520 */
.L_x_45:
[----:B------:R-:W-:Y:S05]  /*11b70*/  BSYNC B1 ;  /* 0x0000000000017941 */ /* 0x000fea0003800000 */
.L_x_44:
        /* <DEDUP_REMOVED lines=10> */
.L_x_47:
[----:B------:R-:W-:Y:S05]  /*11c20*/  BSYNC B1 ;  /* 0x0000000000017941 */ /* 0x000fea0003800000 */
.L_x_46:
[----:B------:R-:W2:Y:S01]  /*11c30*/  LDL.LU R162, [R1+0x1c] ;  /* 0x00001c0001a27983 */ /* 0x000ea20000300800 */
[----:B-1---5:R-:W-:Y:S01]  /*11c40*/  IMAD.U32 R161, R23, 0x10000, RZ ;  /* 0x0001000017a17824 */ /* 0x022fe200078e00ff */
[----:B------:R-:W-:Y:S01]  /*11c50*/  ISETP.GT.AND P1, PT, R0, 0x10, P3 ;  /* 0x000000100000780c */ /* 0x000fe20001f24270 */
[----:B------:R-:W-:Y:S02]  /*11c60*/  BSSY B1, `(.L_x_48) ;  /* 0x0000007000017945 */ /* 0x000fe40003800000 */
[----:B------:R-:W-:-:S04]  /*11c70*/  FMUL R161, R161, R16 ;  /* 0x00000010a1a17220 */ /* 0x000fc80000400000 */
[----:B--2---:R-:W-:-:S05]  /*11c80*/  FFMA R161, R162, R2, R161 ;  /* 0x00000002a2a17223 */ /* 0x004fca00000000a1 */
[----:B------:R-:W-:-:S05]  /*11c90*/  F2FP.BF16.F32.PACK_AB R161, RZ, R161 ;  /* 0x000000a1ffa1723e */ /* 0x000fca00000010ff */
[----:B------:R1:W-:Y:S01]  /*11ca0*/  @P2 STG.E.U16 desc[UR44][R6.64+0x12], R161 ;  /* 0x000012a106002986 */ /* 0x0003e2000c10152c */
[----:B------:R-:W-:Y:S05]  /*11cb0*/  @!P1 BRA `(.L_x_49) ;  /* 0x0000000000049947 */ /* 0x000fea0003800000 */
[----:B------:R2:W5:Y:S02]  /*11cc0*/  LDG.E.LTC128B.U16 R23, desc[UR44][R10.64+0x20] ;  /* 0x0000202c0a177981 */ /* 0x000564000c1e1520 */
.L_x_49:
[----:B------:R-:W-:Y:S05]  /*11cd0*/  BSYNC B1 ;  /* 0x0000000000017941 */ /* 0x000fea0003800000 */
.L_x_48:
[----:B------:R-:W3:Y:S01]  /*11ce0*/  LDL.LU R162, [R1+0x20] ;  /* 0x0000200001a27983 */ /* 0x000ee20000300800 */
[----:B-1---5:R-:W-:Y:S01]  /*11cf0*/  SHF.L.U32 R161, R23, 0x10, RZ ;  /* 0x0000001017a17819 */ /* 0x022fe200000006ff */
[----:B------:R-:W-:Y:S01]  /*11d00*/  BSSY B1, `(.L_x_50) ;  /* 0x0000008000017945 */ /* 0x000fe20003800000 */
[----:B------:R-:W-:-:S03]  /*11d10*/  ISETP.GT.AND P2, PT, R0, 0x11, P3 ;  /* 0x000000110000780c */ /* 0x000fc60001f44270 */
[----:B------:R-:W-:-:S04]  /*11d20*/  FMUL R161, R161, R16 ;  /* 0x00000010a1a17220 */ /* 0x000fc80000400000 */
[----:B---3--:R-:W-:-:S05]  /*11d30*/  FFMA R161, R162, R2, R161 ;  /* 0x00000002a2a17223 */ /* 0x008fca00000000a1 */
[----:B------:R-:W-:-:S05]  /*11d40*/  F2FP.BF16.F32.PACK_AB R161, RZ, R161 ;  /* 0x000000a1ffa1723e */ /* 0x000fca00000010ff */
[----:B------:R1:W-:Y:S01]  /*11d50*/  @P1 STG.E.U16 desc[UR44][R4.64+0x20], R161 ;  /* 0x000020a104001986 */ /* 0x0003e2000c10152c */
[----:B------:R-:W-:Y:S05]  /*11d60*/  @!P2 BRA `(.L_x_51) ;  /* 0x000000000004a947 */ /* 0x000fea0003800000 */
[----:B------:R3:W5:Y:S02]  /*11d70*/  LDG.E.LTC128B.U16 R23, desc[UR44][R10.64+0x22] ;  /* 0x0000222c0a177981 */ /* 0x000764000c1e1520 */
.L_x_51:
[----:B------:R-:W-:Y:S05]  /*11d80*/  BSYNC B1 ;  /* 0x0000000000017941 */ /* 0x000fea0003800000 */
.L_x_50:
        /* <DEDUP_REMOVED lines=10> */
.L_x_53:
[----:B------:R-:W-:Y:S05]  /*11e30*/  BSYNC B1 ;  /* 0x0000000000017941 */ /* 0x000fea0003800000 */
.L_x_52:
        /* <DEDUP_REMOVED lines=10> */
.L_x_55:
[----:B------:R-:W-:Y:S05]  /*11ee0*/  BSYNC B1 ;  /* 0x0000000000017941 */ /* 0x000fea0003800000 */
.L_x_54:
        /* <DEDUP_REMOVED lines=10> */
.L_x_57:
[----:B------:R-:W-:Y:S05]  /*11f90*/  BSYNC B1 ;  /* 0x0000000000017941 */ /* 0x000fea0003800000 */
.L_x_56:
        /* <DEDUP_REMOVED lines=10> */
.L_x_59:
[----:B------:R-:W-:Y:S05]  /*12040*/  BSYNC B1 ;  /* 0x0000000000017941 */ /* 0x000fea0003800000 */
.L_x_58:
        /* <DEDUP_REMOVED lines=10> */
.L_x_61:
[----:B------:R-:W-:Y:S05]  /*120f0*/  BSYNC B1 ;  /* 0x0000000000017941 */ /* 0x000fea0003800000 */
.L_x_60:
        /* <DEDUP_REMOVED lines=10> */
.L_x_63:
[----:B------:R-:W-:Y:S05]  /*121a0*/  BSYNC B1 ;  /* 0x0000000000017941 */ /* 0x000fea0003800000 */
.L_x_62:
        /* <DEDUP_REMOVED lines=10> */
.L_x_65:
[----:B------:R-:W-:Y:S05]  /*12250*/  BSYNC B1 ;  /* 0x0000000000017941 */ /* 0x000fea0003800000 */
.L_x_64:
        /* <DEDUP_REMOVED lines=10> */
.L_x_67:
[----:B------:R-:W-:Y:S05]  /*12300*/  BSYNC B1 ;  /* 0x0000000000017941 */ /* 0x000fea0003800000 */
.L_x_66:
        /* <DEDUP_REMOVED lines=10> */
.L_x_69:
[----:B------:R-:W-:Y:S05]  /*123b0*/  BSYNC B1 ;  /* 0x0000000000017941 */ /* 0x000fea0003800000 */
.L_x_68:
        /* <DEDUP_REMOVED lines=10> */
.L_x_71:
[----:B------:R-:W-:Y:S05]  /*12460*/  BSYNC B1 ;  /* 0x0000000000017941 */ /* 0x000fea0003800000 */
.L_x_70:
        /* <DEDUP_REMOVED lines=10> */
.L_x_73:
[----:B------:R-:W-:Y:S05]  /*12510*/  BSYNC B1 ;  /* 0x0000000000017941 */ /* 0x000fea0003800000 */
.L_x_72:
        /* <DEDUP_REMOVED lines=10> */
.L_x_75:
[----:B------:R-:W-:Y:S05]  /*125c0*/  BSYNC B1 ;  /* 0x0000000000017941 */ /* 0x000fea0003800000 */
.L_x_74:
        /* <DEDUP_REMOVED lines=10> */
.L_x_77:
[----:B------:R-:W-:Y:S05]  /*12670*/  BSYNC B1 ;  /* 0x0000000000017941 */ /* 0x000fea0003800000 */
.L_x_76:
        /* <DEDUP_REMOVED lines=10> */
.L_x_79:
[----:B------:R-:W-:Y:S05]  /*12720*/  BSYNC B1 ;  /* 0x0000000000017941 */ /* 0x000fea0003800000 */
.L_x_78:
        /* <DEDUP_REMOVED lines=10> */
.L_x_81:
[----:B------:R-:W-:Y:S05]  /*127d0*/  BSYNC B1 ;  /* 0x0000000000017941 */ /* 0x000fea0003800000 */
.L_x_80:
        /* <DEDUP_REMOVED lines=10> */
.L_x_83:
[----:B------:R-:W-:Y:S05]  /*12880*/  BSYNC B1 ;  /* 0x0000000000017941 */ /* 0x000fea0003800000 */
.L_x_82:
        /* <DEDUP_REMOVED lines=10> */
.L_x_85:
[----:B------:R-:W-:Y:S05]  /*12930*/  BSYNC B1 ;  /* 0x0000000000017941 */ /* 0x000fea0003800000 */
.L_x_84:
        /* <DEDUP_REMOVED lines=10> */
.L_x_87:
[----:B------:R-:W-:Y:S05]  /*129e0*/  BSYNC B1 ;  /* 0x0000000000017941 */ /* 0x000fea0003800000 */
.L_x_86:
        /* <DEDUP_REMOVED lines=10> */
.L_x_89:
[----:B------:R-:W-:Y:S05]  /*12a90*/  BSYNC B1 ;  /* 0x0000000000017941 */ /* 0x000fea0003800000 */
.L_x_88:
        /* <DEDUP_REMOVED lines=10> */
.L_x_91:
[----:B------:R-:W-:Y:S05]  /*12b40*/  BSYNC B1 ;  /* 0x0000000000017941 */ /* 0x000fea0003800000 */
.L_x_90:
        /* <DEDUP_REMOVED lines=10> */
.L_x_93:
[----:B------:R-:W-:Y:S05]  /*12bf0*/  BSYNC B1 ;  /* 0x0000000000017941 */ /* 0x000fea0003800000 */
.L_x_92:
        /* <DEDUP_REMOVED lines=10> */
.L_x_95:
[----:B------:R-:W-:Y:S05]  /*12ca0*/  BSYNC B1 ;  /* 0x0000000000017941 */ /* 0x000fea0003800000 */
.L_x_94:
        /* <DEDUP_REMOVED lines=10> */
.L_x_97:
[----:B------:R-:W-:Y:S05]  /*12d50*/  BSYNC B1 ;  /* 0x0000000000017941 */ /* 0x000fea0003800000 */
.L_x_96:
        /* <DEDUP_REMOVED lines=10> */
.L_x_99:
[----:B------:R-:W-:Y:S05]  /*12e00*/  BSYNC B1 ;  /* 0x0000000000017941 */ /* 0x000fea0003800000 */
.L_x_98:
        /* <DEDUP_REMOVED lines=10> */
.L_x_101:
[----:B------:R-:W-:Y:S05]  /*12eb0*/  BSYNC B1 ;  /* 0x0000000000017941 */ /* 0x000fea0003800000 */
.L_x_100:
        /* <DEDUP_REMOVED lines=10> */
.L_x_103:
[----:B------:R-:W-:Y:S05]  /*12f60*/  BSYNC B1 ;  /* 0x0000000000017941 */ /* 0x000fea0003800000 */
.L_x_102:
        /* <DEDUP_REMOVED lines=10> */
.L_x_105:
[----:B------:R-:W-:Y:S05]  /*13010*/  BSYNC B1 ;  /* 0x0000000000017941 */ /* 0x000fea0003800000 */
.L_x_104:
        /* <DEDUP_REMOVED lines=10> */
.L_x_107:
[----:B------:R-:W-:Y:S05]  /*130c0*/  BSYNC B1 ;  /* 0x0000000000017941 */ /* 0x000fea0003800000 */
.L_x_106:
        /* <DEDUP_REMOVED lines=10> */
.L_x_109:
[----:B------:R-:W-:Y:S05]  /*13170*/  BSYNC B1 ;  /* 0x0000000000017941 */ /* 0x000fea0003800000 */
.L_x_108:
        /* <DEDUP_REMOVED lines=10> */
.L_x_111:
[----:B------:R-:W-:Y:S05]  /*13220*/  BSYNC B1 ;  /* 0x0000000000017941 */ /* 0x000fea0003800000 */
.L_x_110:
        /* <DEDUP_REMOVED lines=10> */
.L_x_113:
[----:B------:R-:W-:Y:S05]  /*132d0*/  BSYNC B1 ;  /* 0x0000000000017941 */ /* 0x000fea0003800000 */
.L_x_112:
        /* <DEDUP_REMOVED lines=10> */
.L_x_115:
[----:B------:R-:W-:Y:S05]  /*13380*/  BSYNC B1 ;  /* 0x0000000000017941 */ /* 0x000fea0003800000 */
.L_x_114:
        /* <DEDUP_REMOVED lines=10> */
.L_x_117:
[----:B------:R-:W-:Y:S05]  /*13430*/  BSYNC B1 ;  /* 0x0000000000017941 */ /* 0x000fea0003800000 */
.L_x_116:
        /* <DEDUP_REMOVED lines=10> */
.L_x_119:
[----:B------:R-:W-:Y:S05]  /*134e0*/  BSYNC B1 ;  /* 0x0000000000017941 */ /* 0x000fea0003800000 */
.L_x_118:
        /* <DEDUP_REMOVED lines=10> */
.L_x_121:
[----:B------:R-:W-:Y:S05]  /*13590*/  BSYNC B1 ;  /* 0x0000000000017941 */ /* 0x000fea0003800000 */
.L_x_120:
        /* <DEDUP_REMOVED lines=10> */
.L_x_123:
[----:B------:R-:W-:Y:S05]  /*13640*/  BSYNC B1 ;  /* 0x0000000000017941 */ /* 0x000fea0003800000 */
.L_x_122:
        /* <DEDUP_REMOVED lines=10> */
.L_x_125:
[----:B------:R-:W-:Y:S05]  /*136f0*/  BSYNC B1 ;  /* 0x0000000000017941 */ /* 0x000fea0003800000 */
.L_x_124:
        /* <DEDUP_REMOVED lines=10> */
.L_x_127:
[----:B------:R-:W-:Y:S05]  /*137a0*/  BSYNC B1 ;  /* 0x0000000000017941 */ /* 0x000fea0003800000 */
.L_x_126:
        /* <DEDUP_REMOVED lines=10> */
.L_x_129:
[----:B------:R-:W-:Y:S05]  /*13850*/  BSYNC B1 ;  /* 0x0000000000017941 */ /* 0x000fea0003800000 */
.L_x_128:
        /* <DEDUP_REMOVED lines=10> */
.L_x_131:
[----:B------:R-:W-:Y:S05]  /*13900*/  BSYNC B1 ;  /* 0x0000000000017941 */ /* 0x000fea0003800000 */
.L_x_130:
        /* <DEDUP_REMOVED lines=10> */
.L_x_133:
[----:B------:R-:W-:Y:S05]  /*139b0*/  BSYNC B1 ;  /* 0x0000000000017941 */ /* 0x000fea0003800000 */
.L_x_132:
        /* <DEDUP_REMOVED lines=10> */
.L_x_135:
[----:B------:R-:W-:Y:S05]  /*13a60*/  BSYNC B1 ;  /* 0x0000000000017941 */ /* 0x000fea0003800000 */
.L_x_134:
        /* <DEDUP_REMOVED lines=10> */
.L_x_137:
[----:B------:R-:W-:Y:S05]  /*13b10*/  BSYNC B1 ;  /* 0x0000000000017941 */ /* 0x000fea0003800000 */
.L_x_136:
        /* <DEDUP_REMOVED lines=10> */
.L_x_139:
[----:B------:R-:W-:Y:S05]  /*13bc0*/  BSYNC B1 ;  /* 0x0000000000017941 */ /* 0x000fea0003800000 */
.L_x_138:
        /* <DEDUP_REMOVED lines=10> */
.L_x_141:
[----:B------:R-:W-:Y:S05]  /*13c70*/  BSYNC B1 ;  /* 0x0000000000017941 */ /* 0x000fea0003800000 */
.L_x_140:
        /* <DEDUP_REMOVED lines=10> */
.L_x_143:
[----:B------:R-:W-:Y:S05]  /*13d20*/  BSYNC B1 ;  /* 0x0000000000017941 */ /* 0x000fea0003800000 */
.L_x_142:
        /* <DEDUP_REMOVED lines=10> */
.L_x_145:
[----:B------:R-:W-:Y:S05]  /*13dd0*/  BSYNC B1 ;  /* 0x0000000000017941 */ /* 0x000fea0003800000 */
.L_x_144:
        /* <DEDUP_REMOVED lines=10> */
.L_x_147:
[----:B------:R-:W-:Y:S05]  /*13e80*/  BSYNC B1 ;  /* 0x0000000000017941 */ /* 0x000fea0003800000 */
.L_x_146:
        /* <DEDUP_REMOVED lines=10> */
.L_x_149:
[----:B------:R-:W-:Y:S05]  /*13f30*/  BSYNC B1 ;  /* 0x0000000000017941 */ /* 0x000fea0003800000 */
.L_x_148:
        /* <DEDUP_REMOVED lines=10> */
.L_x_151:
[----:B------:R-:W-:Y:S05]  /*13fe0*/  BSYNC B1 ;  /* 0x0000000000017941 */ /* 0x000fea0003800000 */
.L_x_150:
        /* <DEDUP_REMOVED lines=10> */
.L_x_153:
[----:B------:R-:W-:Y:S05]  /*14090*/  BSYNC B1 ;  /* 0x0000000000017941 */ /* 0x000fea0003800000 */
.L_x_152:
        /* <DEDUP_REMOVED lines=10> */
.L_x_155:
[----:B------:R-:W-:Y:S05]  /*14140*/  BSYNC B1 ;  /* 0x0000000000017941 */ /* 0x000fea0003800000 */
.L_x_154:
        /* <DEDUP_REMOVED lines=10> */
.L_x_157:
[----:B------:R-:W-:Y:S05]  /*141f0*/  BSYNC B1 ;  /* 0x0000000000017941 */ /* 0x000fea0003800000 */
.L_x_156:
        /* <DEDUP_REMOVED lines=10> */
.L_x_159:
[----:B------:R-:W-:Y:S05]  /*142a0*/  BSYNC B1 ;  /* 0x0000000000017941 */ /* 0x000fea0003800000 */
.L_x_158:
        /* <DEDUP_REMOVED lines=10> */
.L_x_161:
[----:B------:R-:W-:Y:S05]  /*14350*/  BSYNC B1 ;  /* 0x0000000000017941 */ /* 0x000fea0003800000 */
.L_x_160:
        /* <DEDUP_REMOVED lines=10> */
.L_x_163:
[----:B------:R-:W-:Y:S05]  /*14400*/  BSYNC B1 ;  /* 0x0000000000017941 */ /* 0x000fea0003800000 */
.L_x_162:
        /* <DEDUP_REMOVED lines=10> */
.L_x_165:
[----:B------:R-:W-:Y:S05]  /*144b0*/  BSYNC B1 ;  /* 0x0000000000017941 */ /* 0x000fea0003800000 */
.L_x_164:
        /* <DEDUP_REMOVED lines=10> */
.L_x_167:
[----:B------:R-:W-:Y:S05]  /*14560*/  BSYNC B1 ;  /* 0x0000000000017941 */ /* 0x000fea0003800000 */
.L_x_166:
        /* <DEDUP_REMOVED lines=10> */
.L_x_169:
[----:B------:R-:W-:Y:S05]  /*14610*/  BSYNC B1 ;  /* 0x0000000000017941 */ /* 0x000fea0003800000 */
.L_x_168:
        /* <DEDUP_REMOVED lines=10> */
.L_x_171:
[----:B------:R-:W-:Y:S05]  /*146c0*/  BSYNC B1 ;  /* 0x0000000000017941 */ /* 0x000fea0003800000 */
.L_x_170:
        /* <DEDUP_REMOVED lines=10> */
.L_x_173:
[----:B------:R-:W-:Y:S05]  /*14770*/  BSYNC B1 ;  /* 0x0000000000017941 */ /* 0x000fea0003800000 */
.L_x_172:
        /* <DEDUP_REMOVED lines=10> */
.L_x_175:
[----:B------:R-:W-:Y:S05]  /*14820*/  BSYNC B1 ;  /* 0x0000000000017941 */ /* 0x000fea0003800000 */
.L_x_174:
        /* <DEDUP_REMOVED lines=10> */
.L_x_177:
[----:B------:R-:W-:Y:S05]  /*148d0*/  BSYNC B1 ;  /* 0x0000000000017941 */ /* 0x000fea0003800000 */
.L_x_176:
        /* <DEDUP_REMOVED lines=10> */
.L_x_179:
[----:B------:R-:W-:Y:S05]  /*14980*/  BSYNC B1 ;  /* 0x0000000000017941 */ /* 0x000fea0003800000 */
.L_x_178:
        /* <DEDUP_REMOVED lines=10> */
.L_x_181:
[----:B------:R-:W-:Y:S05]  /*14a30*/  BSYNC B1 ;  /* 0x0000000000017941 */ /* 0x000fea0003800000 */
.L_x_180:
        /* <DEDUP_REMOVED lines=10> */
.L_x_183:
[----:B------:R-:W-:Y:S05]  /*14ae0*/  BSYNC B1 ;  /* 0x0000000000017941 */ /* 0x000fea0003800000 */
.L_x_182:
        /* <DEDUP_REMOVED lines=10> */
.L_x_185:
[----:B------:R-:W-:Y:S05]  /*14b90*/  BSYNC B1 ;  /* 0x0000000000017941 */ /* 0x000fea0003800000 */
.L_x_184:
        /* <DEDUP_REMOVED lines=10> */
.L_x_187:
[----:B------:R-:W-:Y:S05]  /*14c40*/  BSYNC B1 ;  /* 0x0000000000017941 */ /* 0x000fea0003800000 */
.L_x_186:
        /* <DEDUP_REMOVED lines=10> */
.L_x_189:
[----:B------:R-:W-:Y:S05]  /*14cf0*/  BSYNC B1 ;  /* 0x0000000000017941 */ /* 0x000fea0003800000 */
.L_x_188:
        /* <DEDUP_REMOVED lines=10> */
.L_x_191:
[----:B------:R-:W-:Y:S05]  /*14da0*/  BSYNC B1 ;  /* 0x0000000000017941 */ /* 0x000fea0003800000 */
.L_x_190:
        /* <DEDUP_REMOVED lines=10> */
.L_x_193:
[----:B------:R-:W-:Y:S05]  /*14e50*/  BSYNC B1 ;  /* 0x0000000000017941 */ /* 0x000fea0003800000 */
.L_x_192:
        /* <DEDUP_REMOVED lines=10> */
.L_x_195:
[----:B------:R-:W-:Y:S05]  /*14f00*/  BSYNC B1 ;  /* 0x0000000000017941 */ /* 0x000fea0003800000 */
.L_x_194:
        /* <DEDUP_REMOVED lines=10> */
.L_x_197:
[----:B------:R-:W-:Y:S05]  /*14fb0*/  BSYNC B1 ;  /* 0x0000000000017941 */ /* 0x000fea0003800000 */
.L_x_196:
        /* <DEDUP_REMOVED lines=10> */
.L_x_199:
[----:B------:R-:W-:Y:S05]  /*15060*/  BSYNC B1 ;  /* 0x0000000000017941 */ /* 0x000fea0003800000 */
.L_x_198:
        /* <DEDUP_REMOVED lines=10> */
.L_x_201:
[----:B------:R-:W-:Y:S05]  /*15110*/  BSYNC B1 ;  /* 0x0000000000017941 */ /* 0x000fea0003800000 */
.L_x_200:
        /* <DEDUP_REMOVED lines=10> */
.L_x_203:
[----:B------:R-:W-:Y:S05]  /*151c0*/  BSYNC B1 ;  /* 0x0000000000017941 */ /* 0x000fea0003800000 */
.L_x_202:
        /* <DEDUP_REMOVED lines=10> */
.L_x_205:
[----:B------:R-:W-:Y:S05]  /*15270*/  BSYNC B1 ;  /* 0x0000000000017941 */ /* 0x000fea0003800000 */
.L_x_204:
        /* <DEDUP_REMOVED lines=10> */
.L_x_207:
[----:B------:R-:W-:Y:S05]  /*15320*/  BSYNC B1 ;  /* 0x0000000000017941 */ /* 0x000fea0003800000 */
.L_x_206:
        /* <DEDUP_REMOVED lines=10> */
.L_x_209:
[----:B------:R-:W-:Y:S05]  /*153d0*/  BSYNC B1 ;  /* 0x0000000000017941 */ /* 0x000fea0003800000 */
.L_x_208:
        /* <DEDUP_REMOVED lines=10> */
.L_x_211:
[----:B------:R-:W-:Y:S05]  /*15480*/  BSYNC B1 ;  /* 0x0000000000017941 */ /* 0x000fea0003800000 */
.L_x_210:
        /* <DEDUP_REMOVED lines=10> */
.L_x_213:
[----:B------:R-:W-:Y:S05]  /*15530*/  BSYNC B1 ;  /* 0x0000000000017941 */ /* 0x000fea0003800000 */
.L_x_212:
        /* <DEDUP_REMOVED lines=10> */
.L_x_215:
[----:B------:R-:W-:Y:S05]  /*155e0*/  BSYNC B1 ;  /* 0x0000000000017941 */ /* 0x000fea0003800000 */
.L_x_214:
        /* <DEDUP_REMOVED lines=10> */
.L_x_217:
[----:B------:R-:W-:Y:S05]  /*15690*/  BSYNC B1 ;  /* 0x0000000000017941 */ /* 0x000fea0003800000 */
.L_x_216:
        /* <DEDUP_REMOVED lines=10> */
.L_x_219:
[----:B------:R-:W-:Y:S05]  /*15740*/  BSYNC B1 ;  /* 0x0000000000017941 */ /* 0x000fea0003800000 */
.L_x_218:
        /* <DEDUP_REMOVED lines=10> */
.L_x_221:
[----:B------:R-:W-:Y:S05]  /*157f0*/  BSYNC B1 ;  /* 0x0000000000017941 */ /* 0x000fea0003800000 */
.L_x_220:
        /* <DEDUP_REMOVED lines=10> */
.L_x_223:
[----:B------:R-:W-:Y:S05]  /*158a0*/  BSYNC B1 ;  /* 0x0000000000017941 */ /* 0x000fea0003800000 */
.L_x_222:
        /* <DEDUP_REMOVED lines=10> */
.L_x_225:
[----:B------:R-:W-:Y:S05]  /*15950*/  BSYNC B1 ;  /* 0x0000000000017941 */ /* 0x000fea0003800000 */
.L_x_224:
        /* <DEDUP_REMOVED lines=10> */
.L_x_227:
[----:B------:R-:W-:Y:S05]  /*15a00*/  BSYNC B1 ;  /* 0x0000000000017941 */ /* 0x000fea0003800000 */
.L_x_226:
        /* <DEDUP_REMOVED lines=10> */
.L_x_229:
[----:B------:R-:W-:Y:S05]  /*15ab0*/  BSYNC B1 ;  /* 0x0000000000017941 */ /* 0x000fea0003800000 */
.L_x_228:
        /* <DEDUP_REMOVED lines=10> */
.L_x_231:
[----:B------:R-:W-:Y:S05]  /*15b60*/  BSYNC B1 ;  /* 0x0000000000017941 */ /* 0x000fea0003800000 */
.L_x_230:
        /* <DEDUP_REMOVED lines=10> */
.L_x_233:
[----:B------:R-:W-:Y:S05]  /*15c10*/  BSYNC B1 ;  /* 0x0000000000017941 */ /* 0x000fea0003800000 */
.L_x_232:
        /* <DEDUP_REMOVED lines=10> */
.L_x_235:
[----:B------:R-:W-:Y:S05]  /*15cc0*/  BSYNC B1 ;  /* 0x0000000000017941 */ /* 0x000fea0003800000 */
.L_x_234:
        /* <DEDUP_REMOVED lines=10> */
.L_x_237:
[----:B------:R-:W-:Y:S05]  /*15d70*/  BSYNC B1 ;  /* 0x0000000000017941 */ /* 0x000fea0003800000 */
.L_x_236:
        /* <DEDUP_REMOVED lines=10> */
.L_x_239:
[----:B------:R-:W-:Y:S05]  /*15e20*/  BSYNC B1 ;  /* 0x0000000000017941 */ /* 0x000fea0003800000 */
.L_x_238:
        /* <DEDUP_REMOVED lines=10> */
.L_x_241:
[----:B------:R-:W-:Y:S05]  /*15ed0*/  BSYNC B1 ;  /* 0x0000000000017941 */ /* 0x000fea0003800000 */
.L_x_240:
        /* <DEDUP_REMOVED lines=10> */
.L_x_243:
[----:B------:R-:W-:Y:S05]  /*15f80*/  BSYNC B1 ;  /* 0x0000000000017941 */ /* 0x000fea0003800000 */
.L_x_242:
        /* <DEDUP_REMOVED lines=10> */
.L_x_245:
[----:B------:R-:W-:Y:S05]  /*16030*/  BSYNC B1 ;  /* 0x0000000000017941 */ /* 0x000fea0003800000 */
.L_x_244:
        /* <DEDUP_REMOVED lines=10> */
.L_x_247:
[----:B------:R-:W-:Y:S05]  /*160e0*/  BSYNC B1 ;  /* 0x0000000000017941 */ /* 0x000fea0003800000 */
.L_x_246:
        /* <DEDUP_REMOVED lines=10> */
.L_x_249:
[----:B------:R-:W-:Y:S05]  /*16190*/  BSYNC B1 ;  /* 0x0000000000017941 */ /* 0x000fea0003800000 */
.L_x_248:
        /* <DEDUP_REMOVED lines=10> */
.L_x_251:
[----:B------:R-:W-:Y:S05]  /*16240*/  BSYNC B1 ;  /* 0x0000000000017941 */ /* 0x000fea0003800000 */
.L_x_250:
        /* <DEDUP_REMOVED lines=10> */
.L_x_253:
[----:B------:R-:W-:Y:S05]  /*162f0*/  BSYNC B1 ;  /* 0x0000000000017941 */ /* 0x000fea0003800000 */
.L_x_252:
        /* <DEDUP_REMOVED lines=10> */
.L_x_255:
[----:B------:R-:W-:Y:S05]  /*163a0*/  BSYNC B1 ;  /* 0x0000000000017941 */ /* 0x000fea0003800000 */
.L_x_254:
        /* <DEDUP_REMOVED lines=10> */
.L_x_257:
[----:B------:R-:W-:Y:S05]  /*16450*/  BSYNC B1 ;  /* 0x0000000000017941 */ /* 0x000fea0003800000 */
.L_x_256:
        /* <DEDUP_REMOVED lines=10> */
.L_x_259:
[----:B------:R-:W-:Y:S05]  /*16500*/  BSYNC B1 ;  /* 0x0000000000017941 */ /* 0x000fea0003800000 */
.L_x_258:
        /* <DEDUP_REMOVED lines=10> */
.L_x_261:
[----:B------:R-:W-:Y:S05]  /*165b0*/  BSYNC B1 ;  /* 0x0000000000017941 */ /* 0x000fea0003800000 */
.L_x_260:
        /* <DEDUP_REMOVED lines=10> */
.L_x_263:
[----:B------:R-:W-:Y:S05]  /*16660*/  BSYNC B1 ;  /* 0x0000000000017941 */ /* 0x000fea0003800000 */
.L_x_262:
        /* <DEDUP_REMOVED lines=10> */
.L_x_265:
[----:B------:R-:W-:Y:S05]  /*16710*/  BSYNC B1 ;  /* 0x0000000000017941 */ /* 0x000fea0003800000 */
.L_x_264:
        /* <DEDUP_REMOVED lines=10> */
.L_x_267:
[----:B------:R-:W-:Y:S05]  /*167c0*/  BSYNC B1 ;  /* 0x0000000000017941 */ /* 0x000fea0003800000 */
.L_x_266:
        /* <DEDUP_REMOVED lines=10> */
.L_x_269:
[----:B------:R-:W-:Y:S05]  /*16870*/  BSYNC B1 ;  /* 0x0000000000017941 */ /* 0x000fea0003800000 */
.L_x_268:
        /* <DEDUP_REMOVED lines=10> */
.L_x_271:
[----:B------:R-:W-:Y:S05]  /*16920*/  BSYNC B1 ;  /* 0x0000000000017941 */ /* 0x000fea0003800000 */
.L_x_270:
        /* <DEDUP_REMOVED lines=10> */
.L_x_273:
[----:B------:R-:W-:Y:S05]  /*169d0*/  BSYNC B1 ;  /* 0x0000000000017941 */ /* 0x000fea0003800000 */
.L_x_272:
        /* <DEDUP_REMOVED lines=10> */
.L_x_275:
[----:B------:R-:W-:Y:S05]  /*16a80*/  BSYNC B1 ;  /* 0x0000000000017941 */ /* 0x000fea0003800000 */
.L_x_274:
        /* <DEDUP_REMOVED lines=10> */
.L_x_277:
[----:B------:R-:W-:Y:S05]  /*16b30*/  BSYNC B1 ;  /* 0x0000000000017941 */ /* 0x000fea0003800000 */
.L_x_276:
        /* <DEDUP_REMOVED lines=10> */
.L_x_279:
[----:B------:R-:W-:Y:S05]  /*16be0*/  BSYNC B1 ;  /* 0x0000000000017941 */ /* 0x000fea0003800000 */
.L_x_278:
        /* <DEDUP_REMOVED lines=10> */
.L_x_281:
[----:B------:R-:W-:Y:S05]  /*16c90*/  BSYNC B1 ;  /* 0x0000000000017941 */ /* 0x000fea0003800000 */
.L_x_280:
        /* <DEDUP_REMOVED lines=10> */
.L_x_283:
[----:B------:R-:W-:Y:S05]  /*16d40*/  BSYNC B1 ;  /* 0x0000000000017941 */ /* 0x000fea0003800000 */
.L_x_282:
[----:B0-234-:R-:W2:Y:S01]  /*16d50*/  LDL.LU R10, [R1+0x1f4] ;  /* 0x0001f400010a7983 */ /* 0x01dea20000300800 */
[----:B-----5:R-:W-:Y:S01]  /*16d60*/  SHF.L.U32 R11, R23, 0x10, RZ ;  /* 0x00000010170b7819 */ /* 0x020fe200000006ff */
        /* <DEDUP_REMOVED lines=8> */
.L_x_285:
[----:B------:R-:W-:Y:S05]  /*16df0*/  BSYNC B1 ;  /* 0x0000000000017941 */ /* 0x000fea0003800000 */
.L_x_284:
[----:B------:R-:W3:Y:S01]  /*16e00*/  LDL.LU R10, [R1+0x1f8] ;  /* 0x0001f800010a7983 */ /* 0x000ee20000300800 */
[----:B0----5:R-:W-:Y:S01]  /*16e10*/  IMAD.U32 R11, R23, 0x10000, RZ ;  /* 0x00010000170b7824 */ /* 0x021fe200078e00ff */
[----:B------:R-:W-:Y:S01]  /*16e20*/  ISETP.GT.AND P1, PT, R0, 0xf9, P0 ;  /* 0x000000f90000780c */ /* 0x000fe20000724270 */
[----:B------:R-:W-:Y:S01]  /*16e30*/  BSSY B1, `(.L_x_286) ;  /* 0x000000a000017945 */ /* 0x000fe20003800000 */
[----:B------:R-:W-:Y:S01]  /*16e40*/  IADD3 R169, P0, R3, 0x80, RZ ;  /* 0x0000008003a97810 */ /* 0x000fe20007f1e0ff */
[----:B------:R-:W-:-:S04]  /*16e50*/  FMUL R11, R11, R16 ;  /* 0x000000100b0b7220 */ /* 0x000fc80000400000 */
[----:B---3--:R-:W-:-:S05]  /*16e60*/  FFMA R11, R10, R2, R11 ;  /* 0x000000020a0b7223 */ /* 0x008fca000000000b */
[----:B------:R-:W-:-:S04]  /*16e70*/  F2FP.BF16.F32.PACK_AB R11, RZ, R11 ;  /* 0x0000000bff0b723e */ /* 0x000fc800000010ff */
[----:B------:R-:W-:Y:S01]  /*16e80*/  PRMT R3, R11, 0x7610, R3 ;  /* 0x000076100b037816 */ /* 0x000fe20000000003 */
[----:B------:R-:W-:-:S04]  /*16e90*/  IMAD.X R11, RZ, RZ, UR7, P0 ;  /* 0x00000007ff0b7e24 */ /* 0x000fc800080e06ff */
[----:B------:R0:W-:Y:S01]  /*16ea0*/  @P2 STG.E.U16 desc[UR44][R6.64+0x1f0], R3 ;  /* 0x0001f00306002986 */ /* 0x0001e2000c10152c */
[----:B------:R-:W-:Y:S05]  /*16eb0*/  @!P1 BRA `(.L_x_287) ;  /* 0x0000000000049947 */ /* 0x000fea0003800000 */
[----:B------:R3:W5:Y:S02]  /*16ec0*/  LDG.E.LTC128B.U16 R23, desc[UR44][R8.64+0x1f2] ;  /* 0x0001f22c08177981 */ /* 0x000764000c1e1520 */
.L_x_287:
[----:B------:R-:W-:Y:S05]  /*16ed0*/  BSYNC B1 ;  /* 0x0000000000017941 */ /* 0x000fea0003800000 */
.L_x_286:
[----:B------:R-:W4:Y:S01]  /*16ee0*/  LDL.LU R10, [R1+0x1fc] ;  /* 0x0001fc00010a7983 */ /* 0x000f220000300800 */
[----:B0----5:R-:W-:Y:S01]  /*16ef0*/  SHF.L.U32 R3, R23, 0x10, RZ ;  /* 0x0000001017037819 */ /* 0x021fe200000006ff */
[----:B--23--:R-:W-:Y:S01]  /*16f00*/  IMAD R8, R11, R14, RZ ;  /* 0x0000000e0b087224 */ /* 0x00cfe200078e02ff */
[----:B------:R-:W-:-:S03]  /*16f10*/  ISETP.GT.AND P0, PT, R153, 0x80, PT ;  /* 0x000000809900780c */ /* 0x000fc60003f04270 */
[----:B------:R-:W-:Y:S01]  /*16f20*/  FMUL R3, R3, R16 ;  /* 0x0000001003037220 */ /* 0x000fe20000400000 */
[C---:B------:R-:W-:Y:S01]  /*16f30*/  IMAD R167, R169.reuse, R15, R8 ;  /* 0x0000000fa9a77224 */ /* 0x040fe200078e0208 */
[----:B------:R-:W-:Y:S01]  /*16f40*/  ISETP.GT.AND P4, PT, R0, RZ, P0 ;  /* 0x000000ff0000720c */ /* 0x000fe20000784270 */
[----:B------:R-:W-:-:S04]  /*16f50*/  IMAD.WIDE.U32 R8, R169, R14, R20 ;  /* 0x0000000ea9087225 */ /* 0x000fc800078e0014 */
[----:B------:R-:W-:Y:S02]  /*16f60*/  IMAD.IADD R9, R9, 0x1, R167 ;  /* 0x0000000109097824 */ /* 0x000fe400078e02a7 */
[----:B----4-:R-:W-:Y:S01]  /*16f70*/  FFMA R3, R10, R2, R3 ;  /* 0x000000020a037223 */ /* 0x010fe20000000003 */
[----:B------:R-:W-:-:S04]  /*16f80*/  LEA R10, P2, R8, R12, 0x1 ;  /* 0x0000000c080a7211 */ /* 0x000fc800078408ff */
[----:B------:R-:W-:Y:S02]  /*16f90*/  F2FP.BF16.F32.PACK_AB R3, RZ, R3 ;  /* 0x00000003ff03723e */ /* 0x000fe400000010ff */
[--C-:B------:R-:W-:Y:S02]  /*16fa0*/  LEA.HI.X R11, R8, R13, R9.reuse, 0x1, P2 ;  /* 0x0000000d080b7211 */ /* 0x100fe400010f0c09 */
[----:B------:R-:W-:-:S05]  /*16fb0*/  PRMT R9, R3, 0x7610, R9 ;  /* 0x0000761003097816 */ /* 0x000fca0000000009 */
[----:B------:R0:W-:Y:S04]  /*16fc0*/  @P1 STG.E.U16 desc[UR44][R6.64+0x1f2], R9 ;  /* 0x0001f20906001986 */ /* 0x0001e8000c10152c */
[----:B------:R-:W2:Y:S01]  /*16fd0*/  @P4 LDG.E.LTC128B.U16 R23, desc[UR44][R10.64] ;  /* 0x0000002c0a174981 */ /* 0x000ea2000c1e1520 */
[----:B-1----:R-:W-:Y:S01]  /*16fe0*/  IMAD.U32 R161, RZ, RZ, UR8 ;  /* 0x00000008ffa17e24 */ /* 0x002fe2000f8e00ff */
[----:B------:R-:W-:Y:S01]  /*16ff0*/  MOV R164, UR9 ;  /* 0x0000000900a47c02 */ /* 0x000fe20008000f00 */
[----:B------:R-:W-:Y:S01]  /*17000*/  IMAD.U32 R165, RZ, RZ, UR8 ;  /* 0x00000008ffa57e24 */ /* 0x000fe2000f8e00ff */
[----:B------:R-:W-:Y:S01]  /*17010*/  ISETP.GT.AND P2, PT, R0, 0x1, P0 ;  /* 0x000000010000780c */ /* 0x000fe20000744270 */
[----:B------:R-:W-:Y:S01]  /*17020*/  IMAD.SHL.U32 R161, R161, 0x100, RZ ;  /* 0x00000100a1a17824 */ /* 0x000fe200078e00ff */
[----:B------:R-:W-:Y:S01]  /*17030*/  BSSY B1, `(.L_x_288) ;  /* 0x0000011000017945 */ /* 0x000fe20003800000 */
[----:B0-----:R-:W-:Y:S01]  /*17040*/  IMAD.WIDE.U32 R8, R169, R14, R18 ;  /* 0x0000000ea9087225 */ /* 0x001fe200078e0012 */
[----:B------:R-:W-:-:S03]  /*17050*/  SHF.L.U64.HI R165, R165, 0x8, R164 ;  /* 0x00000008a5a57819 */ /* 0x000fc600000102a4 */
[----:B------:R-:W-:Y:S02]  /*17060*/  IMAD.IADD R9, R167, 0x1, R9 ;  /* 0x00000001a7097824 */ /* 0x000fe400078e0209 */
[----:B------:R-:W-:Y:S01]  /*17070*/  IMAD.WIDE.U32 R162, R22, UR42, R8 ;  /* 0x0000002a16a27c25 */ /* 0x000fe2000f8e0008 */
[----:B------:R-:W-:-:S03]  /*17080*/  IADD3 R8, P1, R161, R4, RZ ;  /* 0x00000004a1087210 */ /* 0x000fc60007f3e0ff */
[----:B------:R-:W-:Y:S01]  /*17090*/  IMAD.IADD R7, R159, 0x1, R163 ;  /* 0x000000019f077824 */ /* 0x000fe200078e02a3 */
[----:B------:R-:W-:Y:S02]  /*170a0*/  IADD3.X R9, R165, R5, RZ, P1, !PT ;  /* 0x00000005a5097210 */ /* 0x000fe40000ffe4ff */
[----:B------:R-:W-:-:S04]  /*170b0*/  LEA R6, P3, R162, R12, 0x1 ;  /* 0x0000000ca2067211 */ /* 0x000fc800078608ff */
[----:B------:R-:W-:Y:S02]  /*170c0*/  LEA.HI.X R7, R162, R13, R7, 0x1, P3 ;  /* 0x0000000da2077211 */ /* 0x000fe400018f0c07 */
[----:B--2---:R-:W-:-:S05]  /*170d0*/  SHF.L.U32 R3, R23, 0x10, RZ ;  /* 0x0000001017037819 */ /* 0x004fca00000006ff */
[----:B------:R-:W-:-:S04]  /*170e0*/  FMUL R3, R3, R16 ;  /* 0x0000001003037220 */ /* 0x000fc80000400000 */
[----:B------:R-:W-:-:S05]  /*170f0*/  FFMA R3, R24, R2, R3 ;  /* 0x0000000218037223 */ /* 0x000fca0000000003 */
[----:B------:R-:W-:-:S05]  /*17100*/  F2FP.BF16.F32.PACK_AB R3, RZ, R3 ;  /* 0x00000003ff03723e */ /* 0x000fca00000010ff */
[----:B------:R0:W-:Y:S01]  /*17110*/  @P4 STG.E.U16 desc[UR44][R8.64], R3 ;  /* 0x0000000308004986 */ /* 0x0001e2000c10152c */
[----:B------:R-:W-:Y:S05]  /*17120*/  @!P2 BRA `(.L_x_289) ;  /* 0x000000000004a947 */ /* 0x000fea0003800000 */
[----:B------:R1:W5:Y:S02]  /*17130*/  LDG.E.LTC128B.U16 R23, desc[UR44][R6.64+0x2] ;  /* 0x0000022c06177981 */ /* 0x000364000c1e1520 */
.L_x_289:
[----:B------:R-:W-:Y:S05]  /*17140*/  BSYNC B1 ;  /* 0x0000000000017941 */ /* 0x000fea0003800000 */
.L_x_288:
[----:B0----5:R-:W-:Y:S01]  /*17150*/  IMAD.U32 R3, R23, 0x10000, RZ ;  /* 0x0001000017037824 */ /* 0x021fe200078e00ff */
[----:B------:R-:W-:Y:S01]  /*17160*/  ISETP.GT.AND P1, PT, R153, 0x88, PT ;  /* 0x000000889900780c */ /* 0x000fe20003f24270 */
[----:B------:R-:W-:Y:S01]  /*17170*/  IMAD.WIDE.U32 R14, R169, R14, R156 ;  /* 0x0000000ea90e7225 */ /* 0x000fe200078e009c */
[----:B------:R-:W-:Y:S03]  /*17180*/  BSSY B1, `(.L_x_290) ;  /* 0x0000010000017945 */ /* 0x000fe60003800000 */
[----:B------:R-:W-:Y:S01]  /*17190*/  FMUL R10, R3, R16 ;  /* 0x00000010030a7220 */ /* 0x000fe20000400000 */
[----:B------:R-:W-:Y:S01]  /*171a0*/  ISETP.GT.AND P3, PT, R0, RZ, P1 ;  /* 0x000000ff0000720c */ /* 0x000fe20000f64270 */
[----:B------:R-:W-:Y:S01]  /*171b0*/  IMAD.IADD R167, R167, 0x1, R15 ;  /* 0x00000001a7a77824 */ /* 0x000fe200078e020f */
[----:B------:R-:W-:Y:S01]  /*171c0*/  IADD3 R154, P4, R154, R14, RZ ;  /* 0x0000000e9a9a7210 */ /* 0x000fe20007f9e0ff */
[----:B------:R-:W-:Y:S01]  /*171d0*/  FFMA R10, R25, R2, R10 ;  /* 0x00000002190a7223 */ /* 0x000fe2000000000a */
[----:B------:R-:W-:-:S02]  /*171e0*/  IADD3 R14, P5, R18, R14, RZ ;  /* 0x0000000e120e7210 */ /* 0x000fc40007fbe0ff */
[----:B------:R-:W-:Y:S02]  /*171f0*/  IADD3.X R20, R167, R21, RZ, P4, !PT ;  /* 0x00000015a7147210 */ /* 0x000fe400027fe4ff */
[----:B------:R-:W-:Y:S02]  /*17200*/  F2FP.BF16.F32.PACK_AB R3, RZ, R10 ;  /* 0x0000000aff03723e */ /* 0x000fe400000010ff */
[C---:B------:R-:W-:Y:S02]  /*17210*/  LEA R10, P4, R154.reuse, R12, 0x1 ;  /* 0x0000000c9a0a7211 */ /* 0x040fe400078808ff */
[----:B------:R-:W-:Y:S02]  /*17220*/  PRMT R21, R3, 0x7610, R21 ;  /* 0x0000761003157816 */ /* 0x000fe40000000015 */
[----:B------:R-:W-:Y:S02]  /*17230*/  LEA.HI.X R11, R154, R13, R20, 0x1, P4 ;  /* 0x0000000d9a0b7211 */ /* 0x000fe400020f0c14 */
[----:B------:R-:W-:Y:S01]  /*17240*/  PRMT R3, R23, 0x7610, R3 ;  /* 0x0000761017037816 */ /* 0x000fe20000000003 */
[----:B------:R0:W-:Y:S01]  /*17250*/  @P2 STG.E.U16 desc[UR44][R8.64+0x2], R21 ;  /* 0x0000021508002986 */ /* 0x0001e2000c10152c */
[----:B------:R-:W-:Y:S05]  /*17260*/  @!P3 BRA `(.L_x_291) ;  /* 0x000000000004b947 */ /* 0x000fea0003800000 */
[----:B------:R2:W5:Y:S02]  /*17270*/  LDG.E.LTC128B.U16 R3, desc[UR44][R10.64] ;  /* 0x0000002c0a037981 */ /* 0x000564000c1e1520 */
.L_x_291:
[----:B------:R-:W-:Y:S05]  /*17280*/  BSYNC B1 ;  /* 0x0000000000017941 */ /* 0x000fea0003800000 */
.L_x_290:
[----:B--2--5:R-:W-:Y:S01]  /*17290*/  IMAD.U32 R11, R3, 0x10000, RZ ;  /* 0x00010000030b7824 */ /* 0x024fe200078e00ff */
[----:B------:R-:W-:Y:S01]  /*172a0*/  IADD3 R10, P2, R8, R160, RZ ;  /* 0x000000a0080a7210 */ /* 0x000fe20007f5e0ff */
[----:B------:R-:W-:Y:S01]  /*172b0*/  IMAD.X R15, R19, 0x1, R167, P5 ;  /* 0x00000001130f7824 */ /* 0x000fe200028e06a7 */
[----:B------:R-:W-:Y:S01]  /*172c0*/  ISETP.GT.AND P5, PT, R0, 0x1, P1 ;  /* 0x000000010000780c */ /* 0x000fe20000fa4270 */
[----:B------:R-:W-:Y:S01]  /*172d0*/  FMUL R11, R11, R16 ;  /* 0x000000100b0b7220 */ /* 0x000fe20000400000 */
[----:B------:R-:W-:Y:S01]  /*172e0*/  BSSY B1, `(.L_x_292) ;  /* 0x000000b000017945 */ /* 0x000fe20003800000 */
[----:B------:R-:W-:-:S04]  /*172f0*/  IMAD.WIDE.U32 R22, R22, UR42, R14 ;  /* 0x0000002a16167c25 */ /* 0x000fc8000f8e000e */
[----:B------:R-:W-:Y:S01]  /*17300*/  FFMA R11, R26, R2, R11 ;  /* 0x000000021a0b7223 */ /* 0x000fe2000000000b */
[----:B------:R-:W-:-:S04]  /*17310*/  IADD3 R159, R159, R23, RZ ;  /* 0x000000179f9f7210 */ /* 0x000fc80007ffe0ff */
[----:B------:R-:W-:Y:S01]  /*17320*/  F2FP.BF16.F32.PACK_AB R14, RZ, R11 ;  /* 0x0000000bff0e723e */ /* 0x000fe200000010ff */
[----:B------:R-:W-:Y:S01]  /*17330*/  IMAD.X R11, R9, 0x1, R158, P2 ;  /* 0x00000001090b7824 */ /* 0x000fe200010e069e */
[----:B------:R-:W-:-:S04]  /*17340*/  LEA R12, P4, R22, R12, 0x1 ;  /* 0x0000000c160c7211 */ /* 0x000fc800078808ff */
[----:B------:R2:W-:Y:S01]  /*17350*/  @P3 STG.E.U16 desc[UR44][R10.64], R14 ;  /* 0x0000000e0a003986 */ /* 0x0005e2000c10152c */
[----:B------:R-:W-:Y:S01]  /*17360*/  LEA.HI.X R13, R22, R13, R159, 0x1, P4 ;  /* 0x0000000d160d7211 */ /* 0x000fe200020f0c9f */
[----:B------:R-:W-:Y:S07]  /*17370*/  @!P5 BRA `(.L_x_293) ;  /* 0x000000000004d947 */ /* 0x000fee0003800000 */
[----:B------:R3:W5:Y:S02]  /*17380*/  LDG.E.LTC128B.U16 R3, desc[UR44][R12.64+0x2] ;  /* 0x0000022c0c037981 */ /* 0x000764000c1e1520 */
.L_x_293:
[----:B------:R-:W-:Y:S05]  /*17390*/  BSYNC B1 ;  /* 0x0000000000017941 */ /* 0x000fea0003800000 */
.L_x_292:
[----:B-----5:R-:W-:Y:S01]  /*173a0*/  IMAD.U32 R15, R3, 0x10000, RZ ;  /* 0x00010000030f7824 */ /* 0x020fe200078e00ff */
[----:B------:R-:W-:Y:S01]  /*173b0*/  ISETP.GT.AND P2, PT, R0, 0x8, P0 ;  /* 0x000000080000780c */ /* 0x000fe20000744270 */
[----:B------:R-:W-:Y:S02]  /*173c0*/  BSSY B1, `(.L_x_294) ;  /* 0x0000007000017945 */ /* 0x000fe40003800000 */
[----:B--2---:R-:W-:-:S04]  /*173d0*/  FMUL R14, R15, R16 ;  /* 0x000000100f0e7220 */ /* 0x004fc80000400000 */
[----:B------:R-:W-:-:S05]  /*173e0*/  FFMA R14, R27, R2, R14 ;  /* 0x000000021b0e7223 */ /* 0x000fca000000000e */
[----:B------:R-:W-:-:S05]  /*173f0*/  F2FP.BF16.F32.PACK_AB R14, RZ, R14 ;  /* 0x0000000eff0e723e */ /* 0x000fca00000010ff */
[----:B------:R2:W-:Y:S01]  /*17400*/  @P5 STG.E.U16 desc[UR44][R10.64+0x2], R14 ;  /* 0x0000020e0a005986 */ /* 0x0005e2000c10152c */
[----:B------:R-:W-:Y:S05]  /*17410*/  @!P2 BRA `(.L_x_295) ;  /* 0x000000000004a947 */ /* 0x000fea0003800000 */
[----:B------:R4:W5:Y:S02]  /*17420*/  LDG.E.LTC128B.U16 R3, desc[UR44][R6.64+0x10] ;  /* 0x0000102c06037981 */ /* 0x000964000c1e1520 */
.L_x_295:
[----:B------:R-:W-:Y:S05]  /*17430*/  BSYNC B1 ;  /* 0x0000000000017941 */ /* 0x000fea0003800000 */
.L_x_294:
[----:B--2--5:R-:W-:Y:S01]  /*17440*/  SHF.L.U32 R11, R3, 0x10, RZ ;  /* 0x00000010030b7819 */ /* 0x024fe200000006ff */
[----:B------:R-:W-:Y:S01]  /*17450*/  BSSY B1, `(.L_x_296) ;  /* 0x0000008000017945 */ /* 0x000fe20003800000 */
[----:B------:R-:W-:-:S03]  /*17460*/  ISETP.GT.AND P3, PT, R0, 0x9, P0 ;  /* 0x000000090000780c */ /* 0x000fc60000764270 */
[----:B------:R-:W-:-:S04]  /*17470*/  FMUL R11, R11, R16 ;  /* 0x000000100b0b7220 */ /* 0x000fc80000400000 */
[----:B------:R-:W-:-:S05]  /*17480*/  FFMA R11, R28, R2, R11 ;  /* 0x000000021c0b7223 */ /* 0x000fca000000000b */
[----:B------:R-:W-:-:S05]  /*17490*/  F2FP.BF16.F32.PACK_AB R11, RZ, R11 ;  /* 0x0000000bff0b723e */ /* 0x000fca00000010ff */
[----:B------:R2:W-:Y:S01]  /*174a0*/  @P2 STG.E.U16 desc[UR44][R8.64+0x10], R11 ;  /* 0x0000100b08002986 */ /* 0x0005e2000c10152c */
[----:B------:R-:W-:Y:S05]  /*174b0*/  @!P3 BRA `(.L_x_297) ;  /* 0x000000000004b947 */ /* 0x000fea0003800000 */
[----:B------:R0:W5:Y:S02]  /*174c0*/  LDG.E.LTC128B.U16 R3, desc[UR44][R6.64+0x12] ;  /* 0x0000122c06037981 */ /* 0x000164000c1e1520 */
.L_x_297:
[----:B------:R-:W-:Y:S05]  /*174d0*/  BSYNC B1 ;  /* 0x0000000000017941 */ /* 0x000fea0003800000 */
.L_x_296:
[----:B--2--5:R-:W-:Y:S01]  /*174e0*/  IMAD.U32 R11, R3, 0x10000, RZ ;  /* 0x00010000030b7824 */ /* 0x024fe200078e00ff */
[----:B------:R-:W-:Y:S01]  /*174f0*/  ISETP.GT.AND P4, PT, R0, 0x8, P1 ;  /* 0x000000080000780c */ /* 0x000fe20000f84270 */
[----:B------:R-:W-:Y:S02]  /*17500*/  BSSY B1, `(.L_x_298) ;  /* 0x0000007000017945 */ /* 0x000fe40003800000 */
[----:B------:R-:W-:-:S04]  /*17510*/  FMUL R10, R11, R16 ;  /* 0x000000100b0a7220 */ /* 0x000fc80000400000 */
[----:B------:R-:W-:-:S05]  /*17520*/  FFMA R10, R29, R2, R10 ;  /* 0x000000021d0a7223 */ /* 0x000fca000000000a */
[----:B------:R-:W-:-:S05]  /*17530*/  F2FP.BF16.F32.PACK_AB R10, RZ, R10 ;  /* 0x0000000aff0a723e */ /* 0x000fca00000010ff */
[----:B------:R2:W-:Y:S01]  /*17540*/  @P3 STG.E.U16 desc[UR44][R8.64+0x12], R10 ;  /* 0x0000120a08003986 */ /* 0x0005e2000c10152c */
[----:B------:R-:W-:Y:S05]  /*17550*/  @!P4 BRA `(.L_x_299) ;  /* 0x000000000004c947 */ /* 0x000fea0003800000 */
[----:B------:R0:W5:Y:S02]  /*17560*/  LDG.E.LTC128B.U16 R3, desc[UR44][R12.64+0x10] ;  /* 0x0000102c0c037981 */ /* 0x000164000c1e1520 */
.L_x_299:
[----:B------:R-:W-:Y:S05]  /*17570*/  BSYNC B1 ;  /* 0x0000000000017941 */ /* 0x000fea0003800000 */
.L_x_298:
[----:B-----5:R-:W-:Y:S01]  /*17580*/  IMAD.U32 R11, R3, 0x10000, RZ ;  /* 0x00010000030b7824 */ /* 0x020fe200078e00ff */
[----:B--2---:R-:W-:Y:S01]  /*17590*/  IADD3 R10, P3, R160, R8, RZ ;  /* 0x00000008a00a7210 */ /* 0x004fe20007f7e0ff */
[----:B------:R-:W-:Y:S01]  /*175a0*/  BSSY B1, `(.L_x_300) ;  /* 0x0000009000017945 */ /* 0x000fe20003800000 */
[----:B------:R-:W-:Y:S01]  /*175b0*/  ISETP.GT.AND P2, PT, R0, 0x9, P1 ;  /* 0x000000090000780c */ /* 0x000fe20000f44270 */
[----:B------:R-:W-:-:S04]  /*175c0*/  FMUL R11, R11, R16 ;  /* 0x000000100b0b7220 */ /* 0x000fc80000400000 */
[----:B------:R-:W-:-:S05]  /*175d0*/  FFMA R11, R30, R2, R11 ;  /* 0x000000021e0b7223 */ /* 0x000fca000000000b */
[----:B------:R-:W-:Y:S02]  /*175e0*/  F2FP.BF16.F32.PACK_AB R14, RZ, R11 ;  /* 0x0000000bff0e723e */ /* 0x000fe400000010ff */
[----:B------:R-:W-:-:S05]  /*175f0*/  IADD3.X R11, R158, R9, RZ, P3, !PT ;  /* 0x000000099e0b7210 */ /* 0x000fca0001ffe4ff */
[----:B------:R2:W-:Y:S01]  /*17600*/  @P4 STG.E.U16 desc[UR44][R10.64+0x10], R14 ;  /* 0x0000100e0a004986 */ /* 0x0005e2000c10152c */
[----:B------:R-:W-:Y:S05]  /*17610*/  @!P2 BRA `(.L_x_301) ;  /* 0x000000000004a947 */ /* 0x000fea0003800000 */
[----:B------:R0:W5:Y:S02]  /*17620*/  LDG.E.LTC128B.U16 R3, desc[UR44][R12.64+0x12] ;  /* 0x0000122c0c037981 */ /* 0x000164000c1e1520 */
.L_x_301:
[----:B------:R-:W-:Y:S05]  /*17630*/  BSYNC B1 ;  /* 0x0000000000017941 */ /* 0x000fea0003800000 */
.L_x_300:
[----:B--2--5:R-:W-:Y:S01]  /*17640*/  IMAD.U32 R11, R3, 0x10000, RZ ;  /* 0x00010000030b7824 */ /* 0x024fe200078e00ff */
[----:B------:R-:W-:Y:S01]  /*17650*/  IADD3 R160, P3, P4, R160, R4, R161 ;  /* 0x00000004a0a07210 */ /* 0x000fe20007c7e0a1 */
[----:B------:R-:W-:Y:S01]  /*17660*/  BSSY B1, `(.L_x_302) ;  /* 0x0000009000017945 */ /* 0x000fe20003800000 */
[----:B------:R-:W-:Y:S01]  /*17670*/  ISETP.GT.AND P5, PT, R0, 0x10, P0 ;  /* 0x000000100000780c */ /* 0x000fe200007a4270 */
[----:B------:R-:W-:Y:S01]  /*17680*/  FMUL R10, R11, R16 ;  /* 0x000000100b0a7220 */ /* 0x000fe20000400000 */
[----:B------:R-:W-:-:S03]  /*17690*/  IADD3.X R161, R158, R5, R165, P3, P4 ;  /* 0x000000059ea17210 */ /* 0x000fc60001fe84a5 */
[----:B------:R-:W-:-:S05]  /*176a0*/  FFMA R10, R31, R2, R10 ;  /* 0x000000021f0a7223 */ /* 0x000fca000000000a */
[----:B------:R-:W-:-:S05]  /*176b0*/  F2FP.BF16.F32.PACK_AB R10, RZ, R10 ;  /* 0x0000000aff0a723e */ /* 0x000fca00000010ff */
[----:B------:R2:W-:Y:S01]  /*176c0*/  @P2 STG.E.U16 desc[UR44][R160.64+0x12], R10 ;  /* 0x0000120aa0002986 */ /* 0x0005e2000c10152c */
[----:B------:R-:W-:Y:S05]  /*176d0*/  @!P5 BRA `(.L_x_303) ;  /* 0x000000000004d947 */ /* 0x000fea0003800000 */
[----:B------:R0:W5:Y:S02]  /*176e0*/  LDG.E.LTC128B.U16 R3, desc[UR44][R6.64+0x20] ;  /* 0x0000202c06037981 */ /* 0x000164000c1e1520 */
.L_x_303:
[----:B------:R-:W-:Y:S05]  /*176f0*/  BSYNC B1 ;  /* 0x0000000000017941 */ /* 0x000fea0003800000 */
.L_x_302:
[----:B-----5:R-:W-:Y:S01]  /*17700*/  IMAD.U32 R5, R3, 0x10000, RZ ;  /* 0x0001000003057824 */ /* 0x020fe200078e00ff */
        /* <DEDUP_REMOVED lines=8> */
.L_x_305:
[----:B------:R-:W-:Y:S05]  /*17790*/  BSYNC B1 ;  /* 0x0000000000017941 */ /* 0x000fea0003800000 */
.L_x_304:
[----:B0----5:R-:W-:Y:S01]  /*177a0*/  SHF.L.U32 R5, R3, 0x10, RZ ;  /* 0x0000001003057819 */ /* 0x021fe200000006ff */
        /* <DEDUP_REMOVED lines=8> */
.L_x_307:
[----:B------:R-:W-:Y:S05]  /*17830*/  BSYNC B1 ;  /* 0x0000000000017941 */ /* 0x000fea0003800000 */
.L_x_306:
[----:B-----5:R-:W-:Y:S01]  /*17840*/  IMAD.U32 R5, R3, 0x10000, RZ ;  /* 0x0001000003057824 */ /* 0x020fe200078e00ff */
[----:B------:R-:W-:Y:S01]  /*17850*/  ISETP.GT.AND P2, PT, R0, 0x11, P1 ;  /* 0x000000110000780c */ /* 0x000fe20000f44270 */
[----:B0-----:R-:W-:Y:S01]  /*17860*/  @P3 IMAD.MOV.U32 R4, RZ, RZ, R160 ;  /* 0x000000ffff043224 */ /* 0x001fe200078e00a0 */
[----:B------:R-:W-:Y:S01]  /*17870*/  BSSY B1, `(.L_x_308) ;  /* 0x0000009000017945 */ /* 0x000fe20003800000 */
[----:B------:R-:W-:-:S04]  /*17880*/  FMUL R5, R5, R16 ;  /* 0x0000001005057220 */ /* 0x000fc80000400000 */
[----:B------:R-:W-:-:S05]  /*17890*/  FFMA R5, R34, R2, R5 ;  /* 0x0000000222057223 */ /* 0x000fca0000000005 */
[----:B------:R-:W-:-:S04]  /*178a0*/  F2FP.BF16.F32.PACK_AB R5, RZ, R5 ;  /* 0x00000005ff05723e */ /* 0x000fc800000010ff */
[----:B--2---:R-:W-:Y:S02]  /*178b0*/  PRMT R10, R5, 0x7610, R10 ;  /* 0x00007610050a7816 */ /* 0x004fe4000000000a */
[----:B------:R-:W-:-:S05]  /*178c0*/  @P3 MOV R5, R161 ;  /* 0x000000a100053202 */ /* 0x000fca0000000f00 */
[----:B------:R0:W-:Y:S01]  /*178d0*/  @P3 STG.E.U16 desc[UR44][R4.64+0x20], R10 ;  /* 0x0000200a04003986 */ /* 0x0001e2000c10152c */
[----:B------:R-:W-:Y:S05]  /*178e0*/  @!P2 BRA `(.L_x_309) ;  /* 0x000000000004a947 */ /* 0x000fea0003800000 */
[----:B------:R2:W5:Y:S02]  /*178f0*/  LDG.E.LTC128B.U16 R3, desc[UR44][R12.64+0x22] ;  /* 0x0000222c0c037981 */ /* 0x000564000c1e1520 */
.L_x_309:
[----:B------:R-:W-:Y:S05]  /*17900*/  BSYNC B1 ;  /* 0x0000000000017941 */ /* 0x000fea0003800000 */
.L_x_308:
[----:B0----5:R-:W-:Y:S01]  /*17910*/  IMAD.U32 R5, R3, 0x10000, RZ ;  /* 0x0001000003057824 */ /* 0x021fe200078e00ff */
[----:B------:R-:W-:Y:S01]  /*17920*/  ISETP.GT.AND P3, PT, R0, 0x18, P0 ;  /* 0x000000180000780c */ /* 0x000fe20000764270 */
[----:B------:R-:W-:Y:S02]  /*17930*/  BSSY B1, `(.L_x_310) ;  /* 0x000000a000017945 */ /* 0x000fe40003800000 */
[----:B------:R-:W-:Y:S01]  /*17940*/  FMUL R4, R5, R16 ;  /* 0x0000001005047220 */ /* 0x000fe20000400000 */
[----:B------:R-:W-:-:S03]  /*17950*/  @P2 MOV R5, R161 ;  /* 0x000000a100052202 */ /* 0x000fc60000000f00 */
[----:B------:R-:W-:-:S05]  /*17960*/  FFMA R4, R35, R2, R4 ;  /* 0x0000000223047223 */ /* 0x000fca0000000004 */
[----:B------:R-:W-:-:S04]  /*17970*/  F2FP.BF16.F32.PACK_AB R4, RZ, R4 ;  /* 0x00000004ff04723e */ /* 0x000fc800000010ff */
[----:B------:R-:W-:Y:S01]  /*17980*/  PRMT R10, R4, 0x7610, R10 ;  /* 0x00007610040a7816 */ /* 0x000fe2000000000a */
[----:B------:R-:W-:-:S05]  /*17990*/  @P2 IMAD.MOV.U32 R4, RZ, RZ, R160 ;  /* 0x000000ffff042224 */ /* 0x000fca00078e00a0 */
[----:B------:R0:W-:Y:S01]  /*179a0*/  @P2 STG.E.U16 desc[UR44][R4.64+0x22], R10 ;  /* 0x0000220a04002986 */ /* 0x0001e2000c10152c */
[----:B------:R-:W-:Y:S05]  /*179b0*/  @!P3 BRA `(.L_x_311) ;  /* 0x000000000004b947 */ /* 0x000fea0003800000 */
[----:B------:R0:W5:Y:S02]  /*179c0*/  LDG.E.LTC128B.U16 R3, desc[UR44][R6.64+0x30] ;  /* 0x0000302c06037981 */ /* 0x000164000c1e1520 */
.L_x_311:
[----:B------:R-:W-:Y:S05]  /*179d0*/  BSYNC B1 ;  /* 0x0000000000017941 */ /* 0x000fea0003800000 */
.L_x_310:
[----:B0----5:R-:W-:Y:S01]  /*179e0*/  IMAD.U32 R5, R3, 0x10000, RZ ;  /* 0x0001000003057824 */ /* 0x021fe200078e00ff */
        /* <DEDUP_REMOVED lines=8> */
.L_x_313:
[----:B------:R-:W-:Y:S05]  /*17a70*/  BSYNC B1 ;  /* 0x0000000000017941 */ /* 0x000fea0003800000 */
.L_x_312:
        /* <DEDUP_REMOVED lines=9> */
.L_x_315:
[----:B------:R-:W-:Y:S05]  /*17b10*/  BSYNC B1 ;  /* 0x0000000000017941 */ /* 0x000fea0003800000 */
.L_x_314:
[----:B-----5:R-:W-:Y:S01]  /*17b20*/  SHF.L.U32 R5, R3, 0x10, RZ ;  /* 0x0000001003057819 */ /* 0x020fe200000006ff */
[----:B0-----:R-:W-:Y:S01]  /*17b30*/  @P3 IMAD.MOV.U32 R4, RZ, RZ, R160 ;  /* 0x000000ffff043224 */ /* 0x001fe200078e00a0 */
[----:B------:R-:W-:Y:S01]  /*17b40*/  ISETP.GT.AND P2, PT, R0, 0x19, P1 ;  /* 0x000000190000780c */ /* 0x000fe20000f44270 */
[----:B------:R-:W-:Y:S02]  /*17b50*/  BSSY B1, `(.L_x_316) ;  /* 0x0000009000017945 */ /* 0x000fe40003800000 */
[----:B------:R-:W-:-:S04]  /*17b60*/  FMUL R5, R5, R16 ;  /* 0x0000001005057220 */ /* 0x000fc80000400000 */
[----:B------:R-:W-:-:S05]  /*17b70*/  FFMA R5, R38, R2, R5 ;  /* 0x0000000226057223 */ /* 0x000fca0000000005 */
[----:B------:R-:W-:-:S04]  /*17b80*/  F2FP.BF16.F32.PACK_AB R5, RZ, R5 ;  /* 0x00000005ff05723e */ /* 0x000fc800000010ff */
[----:B------:R-:W-:Y:S01]  /*17b90*/  PRMT R10, R5, 0x7610, R10 ;  /* 0x00007610050a7816 */ /* 0x000fe2000000000a */
[----:B------:R-:W-:-:S05]  /*17ba0*/  @P3 IMAD.MOV.U32 R5, RZ, RZ, R161 ;  /* 0x000000ffff053224 */ /* 0x000fca00078e00a1 */
[----:B------:R0:W-:Y:S01]  /*17bb0*/  @P3 STG.E.U16 desc[UR44][R4.64+0x30], R10 ;  /* 0x0000300a04003986 */ /* 0x0001e2000c10152c */
[----:B------:R-:W-:Y:S05]  /*17bc0*/  @!P2 BRA `(.L_x_317) ;  /* 0x000000000004a947 */ /* 0x000fea0003800000 */
[----:B------:R0:W5:Y:S02]  /*17bd0*/  LDG.E.LTC128B.U16 R3, desc[UR44][R12.64+0x32] ;  /* 0x0000322c0c037981 */ /* 0x000164000c1e1520 */
.L_x_317:
[----:B------:R-:W-:Y:S05]  /*17be0*/  BSYNC B1 ;  /* 0x0000000000017941 */ /* 0x000fea0003800000 */
.L_x_316:
[----:B0----5:R-:W-:Y:S01]  /*17bf0*/  SHF.L.U32 R5, R3, 0x10, RZ ;  /* 0x0000001003057819 */ /* 0x021fe200000006ff */
[----:B------:R-:W-:Y:S01]  /*17c00*/  BSSY B1, `(.L_x_318) ;  /* 0x000000b000017945 */ /* 0x000fe20003800000 */
[----:B------:R-:W-:-:S03]  /*17c10*/  ISETP.GT.AND P3, PT, R0, 0x20, P0 ;  /* 0x000000200000780c */ /* 0x000fc60000764270 */
[----:B------:R-:W-:Y:S01]  /*17c20*/  FMUL R4, R5, R16 ;  /* 0x0000001005047220 */ /* 0x000fe20000400000 */
[----:B------:R-:W-:-:S03]  /*17c30*/  @P2 IMAD.MOV.U32 R5, RZ, RZ, R161 ;  /* 0x000000ffff052224 */ /* 0x000fc600078e00a1 */
[----:B------:R-:W-:-:S05]  /*17c40*/  FFMA R4, R39, R2, R4 ;  /* 0x0000000227047223 */ /* 0x000fca0000000004 */
[----:B------:R-:W-:-:S04]  /*17c50*/  F2FP.BF16.F32.PACK_AB R4, RZ, R4 ;  /* 0x00000004ff04723e */ /* 0x000fc800000010ff */
[----:B------:R-:W-:Y:S01]  /*17c60*/  PRMT R10, R4, 0x7610, R10 ;  /* 0x00007610040a7816 */ /* 0x000fe2000000000a */
[----:B------:R-:W-:-:S05]  /*17c70*/  @P2 IMAD.MOV.U32 R4, RZ, RZ, R160 ;  /* 0x000000ffff042224 */ /* 0x000fca00078e00a0 */
[----:B------:R0:W-:Y:S01]  /*17c80*/  @P2 STG.E.U16 desc[UR44][R4.64+0x32], R10 ;  /* 0x0000320a04002986 */ /* 0x0001e2000c10152c */
[----:B------:R-:W-:Y:S05]  /*17c90*/  @!P3 BRA `(.L_x_319) ;  /* 0x000000000004b947 */ /* 0x000fea0003800000 */
[----:B------:R0:W5:Y:S02]  /*17ca0*/  LDG.E.LTC128B.U16 R3, desc[UR44][R6.64+0x40] ;  /* 0x0000402c06037981 */ /* 0x000164000c1e1520 */
.L_x_319:
[----:B------:R-:W-:Y:S05]  /*17cb0*/  BSYNC B1 ;  /* 0x0000000000017941 */ /* 0x000fea0003800000 */
.L_x_318:
        /* <DEDUP_REMOVED lines=9> */
.L_x_321:
[----:B------:R-:W-:Y:S05]  /*17d50*/  BSYNC B1 ;  /* 0x0000000000017941 */ /* 0x000fea0003800000 */
.L_x_320:
        /* <DEDUP_REMOVED lines=9> */
.L_x_323:
[----:B------:R-:W-:Y:S05]  /*17df0*/  BSYNC B1 ;  /* 0x0000000000017941 */ /* 0x000fea0003800000 */
.L_x_322:
[----:B-----5:R-:W-:Y:S01]  /*17e00*/  IMAD.U32 R5, R3, 0x10000, RZ ;  /* 0x0001000003057824 */ /* 0x020fe200078e00ff */
[----:B0-----:R-:W-:Y:S01]  /*17e10*/  @P3 MOV R4, R160 ;  /* 0x000000a000043202 */ /* 0x001fe20000000f00 */
[----:B------:R-:W-:Y:S01]  /*17e20*/  BSSY B1, `(.L_x_324) ;  /* 0x000000a000017945 */ /* 0x000fe20003800000 */
[----:B------:R-:W-:Y:S01]  /*17e30*/  ISETP.GT.AND P2, PT, R0, 0x21, P1 ;  /* 0x000000210000780c */ /* 0x000fe20000f44270 */
        /* <DEDUP_REMOVED lines=8> */
.L_x_325:
[----:B------:R-:W-:Y:S05]  /*17ec0*/  BSYNC B1 ;  /* 0x0000000000017941 */ /* 0x000fea0003800000 */
.L_x_324:
[----:B0----5:R-:W-:Y:S01]  /*17ed0*/  IMAD.U32 R5, R3, 0x10000, RZ ;  /* 0x0001000003057824 */ /* 0x021fe200078e00ff */
[----:B------:R-:W-:Y:S01]  /*17ee0*/  ISETP.GT.AND P3, PT, R0, 0x28, P0 ;  /* 0x000000280000780c */ /* 0x000fe20000764270 */
[----:B------:R-:W-:Y:S02]  /*17ef0*/  BSSY B1, `(.L_x_326) ;  /* 0x000000a000017945 */ /* 0x000fe40003800000 */
[----:B------:R-:W-:Y:S01]  /*17f00*/  FMUL R4, R5, R16 ;  /* 0x0000001005047220 */ /* 0x000fe20000400000 */
[----:B------:R-:W-:-:S03]  /*17f10*/  @P2 IMAD.MOV.U32 R5, RZ, RZ, R161 ;  /* 0x000000ffff052224 */ /* 0x000fc600078e00a1 */
[----:B------:R-:W-:-:S05]  /*17f20*/  FFMA R4, R43, R2, R4 ;  /* 0x000000022b047223 */ /* 0x000fca0000000004 */
[----:B------:R-:W-:-:S04]  /*17f30*/  F2FP.BF16.F32.PACK_AB R4, RZ, R4 ;  /* 0x00000004ff04723e */ /* 0x000fc800000010ff */
[----:B------:R-:W-:Y:S02]  /*17f40*/  PRMT R10, R4, 0x7610, R10 ;  /* 0x00007610040a7816 */ /* 0x000fe4000000000a */
[----:B------:R-:W-:-:S05]  /*17f50*/  @P2 MOV R4, R160 ;  /* 0x000000a000042202 */ /* 0x000fca0000000f00 */
[----:B------:R0:W-:Y:S01]  /*17f60*/  @P2 STG.E.U16 desc[UR44][R4.64+0x42], R10 ;  /* 0x0000420a04002986 */ /* 0x0001e2000c10152c */
[----:B------:R-:W-:Y:S05]  /*17f70*/  @!P3 BRA `(.L_x_327) ;  /* 0x000000000004b947 */ /* 0x000fea0003800000 */
[----:B------:R0:W5:Y:S02]  /*17f80*/  LDG.E.LTC128B.U16 R3, desc[UR44][R6.64+0x50] ;  /* 0x0000502c06037981 */ /* 0x000164000c1e1520 */
.L_x_327:
[----:B------:R-:W-:Y:S05]  /*17f90*/  BSYNC B1 ;  /* 0x0000000000017941 */ /* 0x000fea0003800000 */
.L_x_326:
        /* <DEDUP_REMOVED lines=9> */
.L_x_329:
[----:B------:R-:W-:Y:S05]  /*18030*/  BSYNC B1 ;  /* 0x0000000000017941 */ /* 0x000fea0003800000 */
.L_x_328:
        /* <DEDUP_REMOVED lines=9> */
.L_x_331:
[----:B------:R-:W-:Y:S05]  /*180d0*/  BSYNC B1 ;  /* 0x0000000000017941 */ /* 0x000fea0003800000 */
.L_x_330:
[----:B-----5:R-:W-:Y:S01]  /*180e0*/  IMAD.U32 R5, R3, 0x10000, RZ ;  /* 0x0001000003057824 */ /* 0x020fe200078e00ff */
[----:B------:R-:W-:Y:S01]  /*180f0*/  ISETP.GT.AND P2, PT, R0, 0x29, P1 ;  /* 0x000000290000780c */ /* 0x000fe20000f44270 */
[----:B0-----:R-:W-:Y:S01]  /*18100*/  @P3 IMAD.MOV.U32 R4, RZ, RZ, R160 ;  /* 0x000000ffff043224 */ /* 0x001fe200078e00a0 */
[----:B------:R-:W-:Y:S01]  /*18110*/  BSSY B1, `(.L_x_332) ;  /* 0x0000009000017945 */ /* 0x000fe20003800000 */
[----:B------:R-:W-:-:S04]  /*18120*/  FMUL R5, R5, R16 ;  /* 0x0000001005057220 */ /* 0x000fc80000400000 */
[----:B------:R-:W-:-:S05]  /*18130*/  FFMA R5, R46, R2, R5 ;  /* 0x000000022e057223 */ /* 0x000fca0000000005 */
[----:B------:R-:W-:-:S04]  /*18140*/  F2FP.BF16.F32.PACK_AB R5, RZ, R5 ;  /* 0x00000005ff05723e */ /* 0x000fc800000010ff */
[----:B------:R-:W-:Y:S02]  /*18150*/  PRMT R10, R5, 0x7610, R10 ;  /* 0x00007610050a7816 */ /* 0x000fe4000000000a */
[----:B------:R-:W-:-:S05]  /*18160*/  @P3 MOV R5, R161 ;  /* 0x000000a100053202 */ /* 0x000fca0000000f00 */
[----:B------:R0:W-:Y:S01]  /*18170*/  @P3 STG.E.U16 desc[UR44][R4.64+0x50], R10 ;  /* 0x0000500a04003986 */ /* 0x0001e2000c10152c */
[----:B------:R-:W-:Y:S05]  /*18180*/  @!P2 BRA `(.L_x_333) ;  /* 0x000000000004a947 */ /* 0x000fea0003800000 */
[----:B------:R0:W5:Y:S02]  /*18190*/  LDG.E.LTC128B.U16 R3, desc[UR44][R12.64+0x52] ;  /* 0x0000522c0c037981 */ /* 0x000164000c1e1520 */
.L_x_333:
[----:B------:R-:W-:Y:S05]  /*181a0*/  BSYNC B1 ;  /* 0x0000000000017941 */ /* 0x000fea0003800000 */
.L_x_332:
        /* <DEDUP_REMOVED lines=12> */
.L_x_335:
[----:B------:R-:W-:Y:S05]  /*18270*/  BSYNC B1 ;  /* 0x0000000000017941 */ /* 0x000fea0003800000 */
.L_x_334:
        /* <DEDUP_REMOVED lines=9> */
.L_x_337:
[----:B------:R-:W-:Y:S05]  /*18310*/  BSYNC B1 ;  /* 0x0000000000017941 */ /* 0x000fea0003800000 */
.L_x_336:
        /* <DEDUP_REMOVED lines=9> */
.L_x_339:
[----:B------:R-:W-:Y:S05]  /*183b0*/  BSYNC B1 ;  /* 0x0000000000017941 */ /* 0x000fea0003800000 */
.L_x_338:
        /* <DEDUP_REMOVED lines=12> */
.L_x_341:
[----:B------:R-:W-:Y:S05]  /*18480*/  BSYNC B1 ;  /* 0x0000000000017941 */ /* 0x000fea0003800000 */
.L_x_340:
        /* <DEDUP_REMOVED lines=12> */
.L_x_343:
[----:B------:R-:W-:Y:S05]  /*18550*/  BSYNC B1 ;  /* 0x0000000000017941 */ /* 0x000fea0003800000 */
.L_x_342:
        /* <DEDUP_REMOVED lines=9> */
.L_x_345:
[----:B------:R-:W-:Y:S05]  /*185f0*/  BSYNC B1 ;  /* 0x0000000000017941 */ /* 0x000fea0003800000 */
.L_x_344:
        /* <DEDUP_REMOVED lines=9> */
.L_x_347:
[----:B------:R-:W-:Y:S05]  /*18690*/  BSYNC B1 ;  /* 0x0000000000017941 */ /* 0x000fea0003800000 */
.L_x_346:
        /* <DEDUP_REMOVED lines=12> */
.L_x_349:
[----:B------:R-:W-:Y:S05]  /*18760*/  BSYNC B1 ;  /* 0x0000000000017941 */ /* 0x000fea0003800000 */
.L_x_348:
        /* <DEDUP_REMOVED lines=12> */
.L_x_351:
[----:B------:R-:W-:Y:S05]  /*18830*/  BSYNC B1 ;  /* 0x0000000000017941 */ /* 0x000fea0003800000 */
.L_x_350:
        /* <DEDUP_REMOVED lines=9> */
.L_x_353:
[----:B------:R-:W-:Y:S05]  /*188d0*/  BSYNC B1 ;  /* 0x0000000000017941 */ /* 0x000fea0003800000 */
.L_x_352:
        /* <DEDUP_REMOVED lines=9> */
.L_x_355:
[----:B------:R-:W-:Y:S05]  /*18970*/  BSYNC B1 ;  /* 0x0000000000017941 */ /* 0x000fea0003800000 */
.L_x_354:
        /* <DEDUP_REMOVED lines=12> */
.L_x_357:
[----:B------:R-:W-:Y:S05]  /*18a40*/  BSYNC B1 ;  /* 0x0000000000017941 */ /* 0x000fea0003800000 */
.L_x_356:
        /* <DEDUP_REMOVED lines=12> */
.L_x_359:
[----:B------:R-:W-:Y:S05]  /*18b10*/  BSYNC B1 ;  /* 0x0000000000017941 */ /* 0x000fea0003800000 */
.L_x_358:
        /* <DEDUP_REMOVED lines=9> */
.L_x_361:
[----:B------:R-:W-:Y:S05]  /*18bb0*/  BSYNC B1 ;  /* 0x0000000000017941 */ /* 0x000fea0003800000 */
.L_x_360:
        /* <DEDUP_REMOVED lines=9> */
.L_x_363:
[----:B------:R-:W-:Y:S05]  /*18c50*/  BSYNC B1 ;  /* 0x0000000000017941 */ /* 0x000fea0003800000 */
.L_x_362:
        /* <DEDUP_REMOVED lines=12> */
.L_x_365:
[----:B------:R-:W-:Y:S05]  /*18d20*/  BSYNC B1 ;  /* 0x0000000000017941 */ /* 0x000fea0003800000 */
.L_x_364:
        /* <DEDUP_REMOVED lines=12> */
.L_x_367:
[----:B------:R-:W-:Y:S05]  /*18df0*/  BSYNC B1 ;  /* 0x0000000000017941 */ /* 0x000fea0003800000 */
.L_x_366:
        /* <DEDUP_REMOVED lines=9> */
.L_x_369:
[----:B------:R-:W-:Y:S05]  /*18e90*/  BSYNC B1 ;  /* 0x0000000000017941 */ /* 0x000fea0003800000 */
.L_x_368:
        /* <DEDUP_REMOVED lines=9> */
.L_x_371:
[----:B------:R-:W-:Y:S05]  /*18f30*/  BSYNC B1 ;  /* 0x0000000000017941 */ /* 0x000fea0003800000 */
.L_x_370:
        /* <DEDUP_REMOVED lines=12> */
.L_x_373:
[----:B------:R-:W-:Y:S05]  /*19000*/  BSYNC B1 ;  /* 0x0000000000017941 */ /* 0x000fea0003800000 */
.L_x_372:
        /* <DEDUP_REMOVED lines=12> */
.L_x_375:
[----:B------:R-:W-:Y:S05]  /*190d0*/  BSYNC B1 ;  /* 0x0000000000017941 */ /* 0x000fea0003800000 */
.L_x_374:
        /* <DEDUP_REMOVED lines=9> */
.L_x_377:
[----:B------:R-:W-:Y:S05]  /*19170*/  BSYNC B1 ;  /* 0x0000000000017941 */ /* 0x000fea0003800000 */
.L_x_376:
        /* <DEDUP_REMOVED lines=9> */
.L_x_379:
[----:B------:R-:W-:Y:S05]  /*19210*/  BSYNC B1 ;  /* 0x0000000000017941 */ /* 0x000fea0003800000 */
.L_x_378:
        /* <DEDUP_REMOVED lines=12> */
.L_x_381:
[----:B------:R-:W-:Y:S05]  /*192e0*/  BSYNC B1 ;  /* 0x0000000000017941 */ /* 0x000fea0003800000 */
.L_x_380:
        /* <DEDUP_REMOVED lines=12> */
.L_x_383:
[----:B------:R-:W-:Y:S05]  /*193b0*/  BSYNC B1 ;  /* 0x0000000000017941 */ /* 0x000fea0003800000 */
.L_x_382:
        /* <DEDUP_REMOVED lines=9> */
.L_x_385:
[----:B------:R-:W-:Y:S05]  /*19450*/  BSYNC B1 ;  /* 0x0000000000017941 */ /* 0x000fea0003800000 */
.L_x_384:
        /* <DEDUP_REMOVED lines=9> */
.L_x_387:
[----:B------:R-:W-:Y:S05]  /*194f0*/  BSYNC B1 ;  /* 0x0000000000017941 */ /* 0x000fea0003800000 */
.L_x_386:
        /* <DEDUP_REMOVED lines=12> */
.L_x_389:
[----:B------:R-:W-:Y:S05]  /*195c0*/  BSYNC B1 ;  /* 0x0000000000017941 */ /* 0x000fea0003800000 */
.L_x_388:
        /* <DEDUP_REMOVED lines=12> */
.L_x_391:
[----:B------:R-:W-:Y:S05]  /*19690*/  BSYNC B1 ;  /* 0x0000000000017941 */ /* 0x000fea0003800000 */
.L_x_390:
        /* <DEDUP_REMOVED lines=9> */
.L_x_393:
[----:B------:R-:W-:Y:S05]  /*19730*/  BSYNC B1 ;  /* 0x0000000000017941 */ /* 0x000fea0003800000 */
.L_x_392:
        /* <DEDUP_REMOVED lines=9> */
.L_x_395:
[----:B------:R-:W-:Y:S05]  /*197d0*/  BSYNC B1 ;  /* 0x0000000000017941 */ /* 0x000fea0003800000 */
.L_x_394:
        /* <DEDUP_REMOVED lines=12> */
.L_x_397:
[----:B------:R-:W-:Y:S05]  /*198a0*/  BSYNC B1 ;  /* 0x0000000000017941 */ /* 0x000fea0003800000 */
.L_x_396:
        /* <DEDUP_REMOVED lines=12> */
.L_x_399:
[----:B------:R-:W-:Y:S05]  /*19970*/  BSYNC B1 ;  /* 0x0000000000017941 */ /* 0x000fea0003800000 */
.L_x_398:
        /* <DEDUP_REMOVED lines=9> */
.L_x_401:
[----:B------:R-:W-:Y:S05]  /*19a10*/  BSYNC B1 ;  /* 0x0000000000017941 */ /* 0x000fea0003800000 */
.L_x_400:
        /* <DEDUP_REMOVED lines=9> */
.L_x_403:
[----:B------:R-:W-:Y:S05]  /*19ab0*/  BSYNC B1 ;  /* 0x0000000000017941 */ /* 0x000fea0003800000 */
.L_x_402:
        /* <DEDUP_REMOVED lines=12> */
.L_x_405:
[----:B------:R-:W-:Y:S05]  /*19b80*/  BSYNC B1 ;  /* 0x0000000000017941 */ /* 0x000fea0003800000 */
.L_x_404:
        /* <DEDUP_REMOVED lines=12> */
.L_x_407:
[----:B------:R-:W-:Y:S05]  /*19c50*/  BSYNC B1 ;  /* 0x0000000000017941 */ /* 0x000fea0003800000 */
.L_x_406:
        /* <DEDUP_REMOVED lines=9> */
.L_x_409:
[----:B------:R-:W-:Y:S05]  /*19cf0*/  BSYNC B1 ;  /* 0x0000000000017941 */ /* 0x000fea0003800000 */
.L_x_408:
        /* <DEDUP_REMOVED lines=9> */
.L_x_411:
[----:B------:R-:W-:Y:S05]  /*19d90*/  BSYNC B1 ;  /* 0x0000000000017941 */ /* 0x000fea0003800000 */
.L_x_410:
        /* <DEDUP_REMOVED lines=12> */
.L_x_413:
[----:B------:R-:W-:Y:S05]  /*19e60*/  BSYNC B1 ;  /* 0x0000000000017941 */ /* 0x000fea0003800000 */
.L_x_412:
        /* <DEDUP_REMOVED lines=12> */
.L_x_415:
[----:B------:R-:W-:Y:S05]  /*19f30*/  BSYNC B1 ;  /* 0x0000000000017941 */ /* 0x000fea0003800000 */
.L_x_414:
        /* <DEDUP_REMOVED lines=9> */
.L_x_417:
[----:B------:R-:W-:Y:S05]  /*19fd0*/  BSYNC B1 ;  /* 0x0000000000017941 */ /* 0x000fea0003800000 */
.L_x_416:
        /* <DEDUP_REMOVED lines=9> */
.L_x_419:
[----:B------:R-:W-:Y:S05]  /*1a070*/  BSYNC B1 ;  /* 0x0000000000017941 */ /* 0x000fea0003800000 */
.L_x_418:
        /* <DEDUP_REMOVED lines=12> */
.L_x_421:
[----:B------:R-:W-:Y:S05]  /*1a140*/  BSYNC B1 ;  /* 0x0000000000017941 */ /* 0x000fea0003800000 */
.L_x_420:
        /* <DEDUP_REMOVED lines=12> */
.L_x_423:
[----:B------:R-:W-:Y:S05]  /*1a210*/  BSYNC B1 ;  /* 0x0000000000017941 */ /* 0x000fea0003800000 */
.L_x_422:
        /* <DEDUP_REMOVED lines=9> */
.L_x_425:
[----:B------:R-:W-:Y:S05]  /*1a2b0*/  BSYNC B1 ;  /* 0x0000000000017941 */ /* 0x000fea0003800000 */
.L_x_424:
        /* <DEDUP_REMOVED lines=9> */
.L_x_427:
[----:B------:R-:W-:Y:S05]  /*1a350*/  BSYNC B1 ;  /* 0x0000000000017941 */ /* 0x000fea0003800000 */
.L_x_426:
        /* <DEDUP_REMOVED lines=12> */
.L_x_429:
[----:B------:R-:W-:Y:S05]  /*1a420*/  BSYNC B1 ;  /* 0x0000000000017941 */ /* 0x000fea0003800000 */
.L_x_428:
        /* <DEDUP_REMOVED lines=12> */
.L_x_431:
[----:B------:R-:W-:Y:S05]  /*1a4f0*/  BSYNC B1 ;  /* 0x0000000000017941 */ /* 0x000fea0003800000 */
.L_x_430:
        /* <DEDUP_REMOVED lines=9> */
.L_x_433:
[----:B------:R-:W-:Y:S05]  /*1a590*/  BSYNC B1 ;  /* 0x0000000000017941 */ /* 0x000fea0003800000 */
.L_x_432:
        /* <DEDUP_REMOVED lines=9> */
.L_x_435:
[----:B------:R-:W-:Y:S05]  /*1a630*/  BSYNC B1 ;  /* 0x0000000000017941 */ /* 0x000fea0003800000 */
.L_x_434:
        /* <DEDUP_REMOVED lines=12> */
.L_x_437:
[----:B------:R-:W-:Y:S05]  /*1a700*/  BSYNC B1 ;  /* 0x0000000000017941 */ /* 0x000fea0003800000 */
.L_x_436:
        /* <DEDUP_REMOVED lines=12> */
.L_x_439:
[----:B------:R-:W-:Y:S05]  /*1a7d0*/  BSYNC B1 ;  /* 0x0000000000017941 */ /* 0x000fea0003800000 */
.L_x_438:
        /* <DEDUP_REMOVED lines=9> */
.L_x_441:
[----:B------:R-:W-:Y:S05]  /*1a870*/  BSYNC B1 ;  /* 0x0000000000017941 */ /* 0x000fea0003800000 */
.L_x_440:
        /* <DEDUP_REMOVED lines=9> */
.L_x_443:
[----:B------:R-:W-:Y:S05]  /*1a910*/  BSYNC B1 ;  /* 0x0000000000017941 */ /* 0x000fea0003800000 */
.L_x_442:
        /* <DEDUP_REMOVED lines=12> */
.L_x_445:
[----:B------:R-:W-:Y:S05]  /*1a9e0*/  BSYNC B1 ;  /* 0x0000000000017941 */ /* 0x000fea0003800000 */
.L_x_444:
        /* <DEDUP_REMOVED lines=12> */
.L_x_447:
[----:B------:R-:W-:Y:S05]  /*1aab0*/  BSYNC B1 ;  /* 0x0000000000017941 */ /* 0x000fea0003800000 */
.L_x_446:
        /* <DEDUP_REMOVED lines=9> */
.L_x_449:
[----:B------:R-:W-:Y:S05]  /*1ab50*/  BSYNC B1 ;  /* 0x0000000000017941 */ /* 0x000fea0003800000 */
.L_x_448:
        /* <DEDUP_REMOVED lines=9> */
.L_x_451:
[----:B------:R-:W-:Y:S05]  /*1abf0*/  BSYNC B1 ;  /* 0x0000000000017941 */ /* 0x000fea0003800000 */
.L_x_450:
        /* <DEDUP_REMOVED lines=12> */
.L_x_453:
[----:B------:R-:W-:Y:S05]  /*1acc0*/  BSYNC B1 ;  /* 0x0000000000017941 */ /* 0x000fea0003800000 */
.L_x_452:
        /* <DEDUP_REMOVED lines=12> */
.L_x_455:
[----:B------:R-:W-:Y:S05]  /*1ad90*/  BSYNC B1 ;  /* 0x0000000000017941 */ /* 0x000fea0003800000 */
.L_x_454:
        /* <DEDUP_REMOVED lines=9> */
.L_x_457:
[----:B------:R-:W-:Y:S05]  /*1ae30*/  BSYNC B1 ;  /* 0x0000000000017941 */ /* 0x000fea0003800000 */
.L_x_456:
        /* <DEDUP_REMOVED lines=9> */
.L_x_459:
[----:B------:R-:W-:Y:S05]  /*1aed0*/  BSYNC B1 ;  /* 0x0000000000017941 */ /* 0x000fea0003800000 */
.L_x_458:
        /* <DEDUP_REMOVED lines=12> */
.L_x_461:
[----:B------:R-:W-:Y:S05]  /*1afa0*/  BSYNC B1 ;  /* 0x0000000000017941 */ /* 0x000fea0003800000 */
.L_x_460:
        /* <DEDUP_REMOVED lines=12> */
.L_x_463:
[----:B------:R-:W-:Y:S05]  /*1b070*/  BSYNC B1 ;  /* 0x0000000000017941 */ /* 0x000fea0003800000 */
.L_x_462:
        /* <DEDUP_REMOVED lines=9> */
.L_x_465:
[----:B------:R-:W-:Y:S05]  /*1b110*/  BSYNC B1 ;  /* 0x0000000000017941 */ /* 0x000fea0003800000 */
.L_x_464:
        /* <DEDUP_REMOVED lines=9> */
.L_x_467:
[----:B------:R-:W-:Y:S05]  /*1b1b0*/  BSYNC B1 ;  /* 0x0000000000017941 */ /* 0x000fea0003800000 */
.L_x_466:
        /* <DEDUP_REMOVED lines=12> */
.L_x_469:
[----:B------:R-:W-:Y:S05]  /*1b280*/  BSYNC B1 ;  /* 0x0000000000017941 */ /* 0x000fea0003800000 */
.L_x_468:
        /* <DEDUP_REMOVED lines=12> */
.L_x_471:
[----:B------:R-:W-:Y:S05]  /*1b350*/  BSYNC B1 ;  /* 0x0000000000017941 */ /* 0x000fea0003800000 */
.L_x_470:
        /* <DEDUP_REMOVED lines=9> */
.L_x_473:
[----:B------:R-:W-:Y:S05]  /*1b3f0*/  BSYNC B1 ;  /* 0x0000000000017941 */ /* 0x000fea0003800000 */
.L_x_472:
        /* <DEDUP_REMOVED lines=9> */
.L_x_475:
[----:B------:R-:W-:Y:S05]  /*1b490*/  BSYNC B1 ;  /* 0x0000000000017941 */ /* 0x000fea0003800000 */
.L_x_474:
        /* <DEDUP_REMOVED lines=12> */
.L_x_477:
[----:B------:R-:W-:Y:S05]  /*1b560*/  BSYNC B1 ;  /* 0x0000000000017941 */ /* 0x000fea0003800000 */
.L_x_476:
        /* <DEDUP_REMOVED lines=12> */
.L_x_479:
[----:B------:R-:W-:Y:S05]  /*1b630*/  BSYNC B1 ;  /* 0x0000000000017941 */ /* 0x000fea0003800000 */
.L_x_478:
        /* <DEDUP_REMOVED lines=9> */
.L_x_481:
[----:B------:R-:W-:Y:S05]  /*1b6d0*/  BSYNC B1 ;  /* 0x0000000000017941 */ /* 0x000fea0003800000 */
.L_x_480:
        /* <DEDUP_REMOVED lines=9> */
.L_x_483:
[----:B------:R-:W-:Y:S05]  /*1b770*/  BSYNC B1 ;  /* 0x0000000000017941 */ /* 0x000fea0003800000 */
.L_x_482:
        /* <DEDUP_REMOVED lines=12> */
.L_x_485:
[----:B------:R-:W-:Y:S05]  /*1b840*/  BSYNC B1 ;  /* 0x0000000000017941 */ /* 0x000fea0003800000 */
.L_x_484:
        /* <DEDUP_REMOVED lines=12> */
.L_x_487:
[----:B------:R-:W-:Y:S05]  /*1b910*/  BSYNC B1 ;  /* 0x0000000000017941 */ /* 0x000fea0003800000 */
.L_x_486:
        /* <DEDUP_REMOVED lines=9> */
.L_x_489:
[----:B------:R-:W-:Y:S05]  /*1b9b0*/  BSYNC B1 ;  /* 0x0000000000017941 */ /* 0x000fea0003800000 */
.L_x_488:
        /* <DEDUP_REMOVED lines=9> */
.L_x_491:
[----:B------:R-:W-:Y:S05]  /*1ba50*/  BSYNC B1 ;  /* 0x0000000000017941 */ /* 0x000fea0003800000 */
.L_x_490:
        /* <DEDUP_REMOVED lines=12> */
.L_x_493:
[----:B------:R-:W-:Y:S05]  /*1bb20*/  BSYNC B1 ;  /* 0x0000000000017941 */ /* 0x000fea0003800000 */
.L_x_492:
        /* <DEDUP_REMOVED lines=12> */
.L_x_495:
[----:B------:R-:W-:Y:S05]  /*1bbf0*/  BSYNC B1 ;  /* 0x0000000000017941 */ /* 0x000fea0003800000 */
.L_x_494:
        /* <DEDUP_REMOVED lines=9> */
.L_x_497:
[----:B------:R-:W-:Y:S05]  /*1bc90*/  BSYNC B1 ;  /* 0x0000000000017941 */ /* 0x000fea0003800000 */
.L_x_496:
        /* <DEDUP_REMOVED lines=9> */
.L_x_499:
[----:B------:R-:W-:Y:S05]  /*1bd30*/  BSYNC B1 ;  /* 0x0000000000017941 */ /* 0x000fea0003800000 */
.L_x_498:
        /* <DEDUP_REMOVED lines=12> */
.L_x_501:
[----:B------:R-:W-:Y:S05]  /*1be00*/  BSYNC B1 ;  /* 0x0000000000017941 */ /* 0x000fea0003800000 */
.L_x_500:
        /* <DEDUP_REMOVED lines=12> */
.L_x_503:
[----:B------:R-:W-:Y:S05]  /*1bed0*/  BSYNC B1 ;  /* 0x0000000000017941 */ /* 0x000fea0003800000 */
.L_x_502:
        /* <DEDUP_REMOVED lines=9> */
.L_x_505:
[----:B------:R-:W-:Y:S05]  /*1bf70*/  BSYNC B1 ;  /* 0x0000000000017941 */ /* 0x000fea0003800000 */
.L_x_504:
        /* <DEDUP_REMOVED lines=9> */
.L_x_507:
[----:B------:R-:W-:Y:S05]  /*1c010*/  BSYNC B1 ;  /* 0x0000000000017941 */ /* 0x000fea0003800000 */
.L_x_506:
        /* <DEDUP_REMOVED lines=12> */
.L_x_509:
[----:B------:R-:W-:Y:S05]  /*1c0e0*/  BSYNC B1 ;  /* 0x0000000000017941 */ /* 0x000fea0003800000 */
.L_x_508:
        /* <DEDUP_REMOVED lines=12> */
.L_x_511:
[----:B------:R-:W-:Y:S05]  /*1c1b0*/  BSYNC B1 ;  /* 0x0000000000017941 */ /* 0x000fea0003800000 */
.L_x_510:
        /* <DEDUP_REMOVED lines=9> */
.L_x_513:
[----:B------:R-:W-:Y:S05]  /*1c250*/  BSYNC B1 ;  /* 0x0000000000017941 */ /* 0x000fea0003800000 */
.L_x_512:
        /* <DEDUP_REMOVED lines=9> */
.L_x_515:
[----:B------:R-:W-:Y:S05]  /*1c2f0*/  BSYNC B1 ;  /* 0x0000000000017941 */ /* 0x000fea0003800000 */
.L_x_514:
        /* <DEDUP_REMOVED lines=12> */
.L_x_517:
[----:B------:R-:W-:Y:S05]  /*1c3c0*/  BSYNC B1 ;  /* 0x0000000000017941 */ /* 0x000fea0003800000 */
.L_x_516:
        /* <DEDUP_REMOVED lines=12> */
.L_x_519:
[----:B------:R-:W-:Y:S05]  /*1c490*/  BSYNC B1 ;  /* 0x0000000000017941 */ /* 0x000fea0003800000 */
.L_x_518:
        /* <DEDUP_REMOVED lines=9> */
.L_x_521:
[----:B------:R-:W-:Y:S05]  /*1c530*/  BSYNC B1 ;  /* 0x0000000000017941 */ /* 0x000fea0003800000 */
.L_x_520:
        /* <DEDUP_REMOVED lines=9> */
.L_x_523:
[----:B------:R-:W-:Y:S05]  /*1c5d0*/  BSYNC B1 ;  /* 0x0000000000017941 */ /* 0x000fea0003800000 */
.L_x_522:
        /* <DEDUP_REMOVED lines=12> */
.L_x_525:
[----:B------:R-:W-:Y:S05]  /*1c6a0*/  BSYNC B1 ;  /* 0x0000000000017941 */ /* 0x000fea0003800000 */
.L_x_524:
        /* <DEDUP_REMOVED lines=12> */
.L_x_527:
[----:B------:R-:W-:Y:S05]  /*1c770*/  BSYNC B1 ;  /* 0x0000000000017941 */ /* 0x000fea0003800000 */
.L_x_526:
        /* <DEDUP_REMOVED lines=9> */
.L_x_529:
[----:B------:R-:W-:Y:S05]  /*1c810*/  BSYNC B1 ;  /* 0x0000000000017941 */ /* 0x000fea0003800000 */
.L_x_528:
        /* <DEDUP_REMOVED lines=9> */
.L_x_531:
[----:B------:R-:W-:Y:S05]  /*1c8b0*/  BSYNC B1 ;  /* 0x0000000000017941 */ /* 0x000fea0003800000 */
.L_x_530:
        /* <DEDUP_REMOVED lines=12> */
.L_x_533:
[----:B------:R-:W-:Y:S05]  /*1c980*/  BSYNC B1 ;  /* 0x0000000000017941 */ /* 0x000fea0003800000 */
.L_x_532:
        /* <DEDUP_REMOVED lines=12> */
.L_x_535:
[----:B------:R-:W-:Y:S05]  /*1ca50*/  BSYNC B1 ;  /* 0x0000000000017941 */ /* 0x000fea0003800000 */
.L_x_534:
        /* <DEDUP_REMOVED lines=9> */
.L_x_537:
[----:B------:R-:W-:Y:S05]  /*1caf0*/  BSYNC B1 ;  /* 0x0000000000017941 */ /* 0x000fea0003800000 */
.L_x_536:
        /* <DEDUP_REMOVED lines=9> */
.L_x_539:
[----:B------:R-:W-:Y:S05]  /*1cb90*/  BSYNC B1 ;  /* 0x0000000000017941 */ /* 0x000fea0003800000 */
.L_x_538:
[----:B-----5:R-:W-:Y:S01]  /*1cba0*/  IMAD.U32 R5, R3, 0x10000, RZ ;  /* 0x0001000003057824 */ /* 0x020fe200078e00ff */
[----:B0-----:R-:W-:Y:S01]  /*1cbb0*/  @P2 MOV R4, R160 ;  /* 0x000000a000042202 */ /* 0x001fe20000000f00 */
[----:B------:R-:W-:Y:S01]  /*1cbc0*/  BSSY B1, `(.L_x_540) ;  /* 0x000000a000017945 */ /* 0x000fe20003800000 */
[----:B------:R-:W-:Y:S01]  /*1cbd0*/  ISETP.GT.AND P1, PT, R0, 0xf9, P1 ;  /* 0x000000f90000780c */ /* 0x000fe20000f24270 */
[----:B------:R-:W-:-:S04]  /*1cbe0*/  FMUL R5, R5, R16 ;  /* 0x0000001005057220 */ /* 0x000fc80000400000 */
[----:B------:R-:W-:-:S05]  /*1cbf0*/  FFMA R5, R150, R2, R5 ;  /* 0x0000000296057223 */ /* 0x000fca0000000005 */
[----:B------:R-:W-:-:S04]  /*1cc00*/  F2FP.BF16.F32.PACK_AB R5, RZ, R5 ;  /* 0x00000005ff05723e */ /* 0x000fc800000010ff */
[----:B-1--4-:R-:W-:Y:S01]  /*1cc10*/  PRMT R6, R5, 0x7610, R6 ;  /* 0x0000761005067816 */ /* 0x012fe20000000006 */
[----:B------:R-:W-:-:S05]  /*1cc20*/  @P2 IMAD.MOV.U32 R5, RZ, RZ, R161 ;  /* 0x000000ffff052224 */ /* 0x000fca00078e00a1 */
[----:B------:R0:W-:Y:S01]  /*1cc30*/  @P2 STG.E.U16 desc[UR44][R4.64+0x1f0], R6 ;  /* 0x0001f00604002986 */ /* 0x0001e2000c10152c */
[----:B------:R-:W-:Y:S05]  /*1cc40*/  @!P1 BRA `(.L_x_541) ;  /* 0x0000000000049947 */ /* 0x000fea0003800000 */
[----:B------:R1:W5:Y:S02]  /*1cc50*/  LDG.E.LTC128B.U16 R3, desc[UR44][R12.64+0x1f2] ;  /* 0x0001f22c0c037981 */ /* 0x000364000c1e1520 */
.L_x_541:
[----:B------:R-:W-:Y:S05]  /*1cc60*/  BSYNC B1 ;  /* 0x0000000000017941 */ /* 0x000fea0003800000 */
.L_x_540:
[----:B------:R-:W-:Y:S05]  /*1cc70*/  @!P1 BRA `(.L_x_542) ;  /* 0x0000004c00b09947 */ /* 0x000fea0003800000 */
[----:B-----5:R-:W-:-:S04]  /*1cc80*/  IMAD.U32 R3, R3, 0x10000, RZ ;  /* 0x0001000003037824 */ /* 0x020fc800078e00ff */
[----:B------:R-:W-:-:S04]  /*1cc90*/  FMUL R0, R3, R16 ;  /* 0x0000001003007220 */ /* 0x000fc80000400000 */
[----:B------:R-:W-:-:S05]  /*1cca0*/  FFMA R0, R151, R2, R0 ;  /* 0x0000000297007223 */ /* 0x000fca0000000000 */
[----:B------:R-:W-:-:S05]  /*1ccb0*/  F2FP.BF16.F32.PACK_AB R0, RZ, R0 ;  /* 0x00000000ff00723e */ /* 0x000fca00000010ff */
[----:B------:R4:W-:Y:S01]  /*1ccc0*/  STG.E.U16 desc[UR44][R160.64+0x1f2], R0 ;  /* 0x0001f200a0007986 */ /* 0x0009e2000c10152c */
[----:B------:R-:W-:Y:S05]  /*1ccd0*/  BRA `(.L_x_542) ;  /* 0x0000004c00987947 */ /* 0x000fea0003800000 */
.L_x_35:
[----:B------:R-:W2:Y:S01]  /*1cce0*/  LDL.LU R3, [R1] ;  /* 0x0000000001037983 */ /* 0x000ea20000300800 */
[----:B------:R-:W-:-:S03]  /*1ccf0*/  ULDC.64 UR4, c[0x0][0x5c0] ;  /* 0x0001700000047ab9 */ /* 0x000fc60000000a00 */
[----:B------:R-:W3:Y:S04]  /*1cd00*/  LDL.LU R9, [R1+0x60] ;  /* 0x0000600001097983 */ /* 0x000ee80000300800 */
[----:B------:R-:W4:Y:S04]  /*1cd10*/  LDL.LU R11, [R1+0x8c] ;  /* 0x00008c00010b7983 */ /* 0x000f280000300800 */
[----:B------:R-:W5:Y:S04]  /*1cd20*/  LDL.LU R12, [R1+0x90] ;  /* 0x00009000010c7983 */ /* 0x000f680000300800 */
        /* <DEDUP_REMOVED lines=74> */
[----:B------:R-:W5:Y:S01]  /*1d1d0*/  LDL.LU R161, [R1+0x1cc] ;  /* 0x0001cc0001a17983 */ /* 0x000f620000300800 */
[----:B--2---:R-:W-:-:S03]  /*1d1e0*/  FMUL R3, R3, R2 ;  /* 0x0000000203037220 */ /* 0x004fc60000400000 */
[----:B------:R-:W2:Y:S01]  /*1d1f0*/  LDL.LU R160, [R1+0x1d0] ;  /* 0x0001d00001a07983 */ /* 0x000ea20000300800 */
[----:B------:R-:W-:-:S03]  /*1d200*/  LEA R4, P0, R6, UR4, 0x1 ;  /* 0x0000000406047c11 */ /* 0x000fc6000f8008ff */
[----:B------:R-:W2:Y:S04]  /*1d210*/  LDL.LU R159, [R1+0x1d4] ;  /* 0x0001d400019f7983 */ /* 0x000ea80000300800 */
[----:B------:R-:W2:Y:S04]  /*1d220*/  LDL.LU R158, [R1+0x1d8] ;  /* 0x0001d800019e7983 */ /* 0x000ea80000300800 */
[----:B------:R-:W2:Y:S04]  /*1d230*/  LDL.LU R157, [R1+0x1dc] ;  /* 0x0001dc00019d7983 */ /* 0x000ea80000300800 */
[----:B------:R-:W2:Y:S01]  /*1d240*/  LDL.LU R156, [R1+0x1e0] ;  /* 0x0001e000019c7983 */ /* 0x000ea20000300800 */
[----:B------:R-:W-:-:S03]  /*1d250*/  LEA.HI.X R5, R6, UR5, R10, 0x1, P0 ;  /* 0x0000000506057c11 */ /* 0x000fc600080f0c0a */
[----:B------:R-:W2:Y:S01]  /*1d260*/  LDL.LU R155, [R1+0x1e4] ;  /* 0x0001e400019b7983 */ /* 0x000ea20000300800 */
[----:B------:R-:W-:-:S03]  /*1d270*/  F2FP.BF16.F32.PACK_AB R3, RZ, R3 ;  /* 0x00000003ff03723e */ /* 0x000fc600000010ff */
[----:B------:R-:W2:Y:S04]  /*1d280*/  LDL.LU R154, [R1+0x1e8] ;  /* 0x0001e800019a7983 */ /* 0x000ea80000300800 */
[----:B------:R-:W2:Y:S04]  /*1d290*/  LDL.LU R23, [R1+0x1ec] ;  /* 0x0001ec0001177983 */ /* 0x000ea80000300800 */
[----:B------:R-:W2:Y:S04]  /*1d2a0*/  LDL.LU R22, [R1+0x1f0] ;  /* 0x0001f00001167983 */ /* 0x000ea80000300800 */
[----:B------:R-:W2:Y:S04]  /*1d2b0*/  LDL.LU R21, [R1+0x1f4] ;  /* 0x0001f40001157983 */ /* 0x000ea80000300800 */
[----:B------:R-:W2:Y:S04]  /*1d2c0*/  LDL.LU R20, [R1+0x1f8] ;  /* 0x0001f80001147983 */ /* 0x000ea80000300800 */
[----:B------:R-:W2:Y:S04]  /*1d2d0*/  LDL.LU R19, [R1+0x1fc] ;  /* 0x0001fc0001137983 */ /* 0x000ea80000300800 */
[----:B------:R-:W3:Y:S04]  /*1d2e0*/  LDL.LU R7, [R1+0x8] ;  /* 0x0000080001077983 */ /* 0x000ee80000300800 */
[----:B------:R-:W4:Y:S04]  /*1d2f0*/  LDL.LU R6, [R1+0xc] ;  /* 0x00000c0001067983 */ /* 0x000f280000300800 */
[----:B------:R0:W-:Y:S04]  /*1d300*/  @P1 STG.E.U16 desc[UR44][R4.64], R3 ;  /* 0x0000000304001986 */ /* 0x0001e8000c10152c */
[----:B0-----:R-:W5:Y:S01]  /*1d310*/  LDL.LU R3, [R1+0x4] ;  /* 0x0000040001037983 */ /* 0x001f620000300800 */
[----:B------:R-:W-:Y:S01]  /*1d320*/  ISETP.GT.AND P0, PT, R0, 0x1, P3 ;  /* 0x000000010000780c */ /* 0x000fe20001f04270 */
[----:B------:R-:W-:Y:S01]  /*1d330*/  USHF.L.U32 UR5, UR8, 0x4, URZ ;  /* 0x0000000408057899 */ /* 0x000fe2000800063f */
[----:B------:R-:W-:Y:S01]  /*1d340*/  ISETP.GT.AND P2, PT, R153, 0x8, PT ;  /* 0x000000089900780c */ /* 0x000fe20003f44270 */
[----:B------:R-:W-:Y:S01]  /*1d350*/  USHF.L.U64.HI UR4, UR8, 0x4, UR9 ;  /* 0x0000000408047899 */ /* 0x000fe20008010209 */
[----:B---3--:R-:W-:-:S05]  /*1d360*/  FMUL R7, R7, R2 ;  /* 0x0000000207077220 */ /* 0x008fca0000400000 */
[----:B------:R-:W-:-:S04]  /*1d370*/  F2FP.BF16.F32.PACK_AB R7, RZ, R7 ;  /* 0x00000007ff07723e */ /* 0x000fc800000010ff */
[----:B------:R-:W-:Y:S01]  /*1d380*/  PRMT R8, R7, 0x7610, R8 ;  /* 0x0000761007087816 */ /* 0x000fe20000000008 */
[----:B-----5:R-:W-:-:S05]  /*1d390*/  FMUL R3, R3, R2 ;  /* 0x0000000203037220 */ /* 0x020fca0000400000 */
[----:B------:R-:W-:-:S05]  /*1d3a0*/  F2FP.BF16.F32.PACK_AB R3, RZ, R3 ;  /* 0x00000003ff03723e */ /* 0x000fca00000010ff */
[----:B------:R4:W-:Y:S01]  /*1d3b0*/  @P0 STG.E.U16 desc[UR44][R4.64+0x2], R3 ;  /* 0x0000020304000986 */ /* 0x0009e2000c10152c */
[----:B------:R-:W-:Y:S01]  /*1d3c0*/  ISETP.GT.AND P0, PT, R0, RZ, P2 ;  /* 0x000000ff0000720c */ /* 0x000fe20001704270 */
[----:B----4-:R-:W-:Y:S01]  /*1d3d0*/  FMUL R3, R6, R2 ;  /* 0x0000000206037220 */ /* 0x010fe20000400000 */
[----:B------:R-:W-:-:S04]  /*1d3e0*/  IADD3 R6, P1, R4, UR5, RZ ;  /* 0x0000000504067c10 */ /* 0x000fc8000ff3e0ff */
[----:B------:R-:W-:Y:S02]  /*1d3f0*/  IADD3.X R7, R5, UR4, RZ, P1, !PT ;  /* 0x0000000405077c10 */ /* 0x000fe40008ffe4ff */
[----:B------:R-:W-:-:S05]  /*1d400*/  F2FP.BF16.F32.PACK_AB R3, RZ, R3 ;  /* 0x00000003ff03723e */ /* 0x000fca00000010ff */
[----:B------:R0:W-:Y:S01]  /*1d410*/  @P0 STG.E.U16 desc[UR44][R6.64], R8 ;  /* 0x0000000806000986 */ /* 0x0001e2000c10152c */
[----:B------:R-:W-:-:S03]  /*1d420*/  ISETP.GT.AND P0, PT, R0, 0x1, P2 ;  /* 0x000000010000780c */ /* 0x000fc60001704270 */
[----:B0-----:R-:W3:Y:S10]  /*1d430*/  LDL.LU R8, [R1+0x50] ;  /* 0x0000500001087983 */ /* 0x001ef40000300800 */
[----:B------:R0:W-:Y:S04]  /*1d440*/  @P0 STG.E.U16 desc[UR44][R6.64+0x2], R3 ;  /* 0x0000020306000986 */ /* 0x0001e8000c10152c */
[----:B0-----:R-:W4:Y:S01]  /*1d450*/  LDL.LU R3, [R1+0x10] ;  /* 0x0000100001037983 */ /* 0x001f220000300800 */
[----:B------:R-:W-:Y:S01]  /*1d460*/  ISETP.GT.AND P0, PT, R0, 0x8, P3 ;  /* 0x000000080000780c */ /* 0x000fe20001f04270 */
[----:B----4-:R-:W-:-:S05]  /*1d470*/  FMUL R3, R3, R2 ;  /* 0x0000000203037220 */ /* 0x010fca0000400000 */
[----:B------:R-:W-:-:S07]  /*1d480*/  F2FP.BF16.F32.PACK_AB R3, RZ, R3 ;  /* 0x00000003ff03723e */ /* 0x000fce00000010ff */
        /* <DEDUP_REMOVED lines=73> */
[----:B---3--:R-:W-:-:S05]  /*1d920*/  FMUL R8, R8, R2 ;  /* 0x0000000208087220 */ /* 0x008fca0000400000 */
[----:B------:R-:W-:Y:S01]  /*1d930*/  F2FP.BF16.F32.PACK_AB R8, RZ, R8 ;  /* 0x00000008ff08723e */ /* 0x000fe200000010ff */
[----:B----4-:R-:W-:-:S05]  /*1d940*/  FMUL R3, R3, R2 ;  /* 0x0000000203037220 */ /* 0x010fca0000400000 */
[----:B------:R-:W-:-:S05]  /*1d950*/  F2FP.BF16.F32.PACK_AB R3, RZ, R3 ;  /* 0x00000003ff03723e */ /* 0x000fca00000010ff */
[----:B------:R0:W-:Y:S01]  /*1d960*/  @P0 STG.E.U16 desc[UR44][R6.64+0x42], R3 ;  /* 0x0000420306000986 */ /* 0x0001e2000c10152c */
[----:B------:R-:W-:-:S03]  /*1d970*/  ISETP.GT.AND P0, PT, R0, 0x28, P3 ;  /* 0x000000280000780c */ /* 0x000fc60001f04270 */
[----:B0-----:R-:W3:Y:S01]  /*1d980*/  LDL.LU R3, [R1+0x54] ;  /* 0x0000540001037983 */ /* 0x001ee20000300800 */
[----:B------:R-:W-:-:S09]  /*1d990*/  ISETP.GT.AND P1, PT, R0, 0x29, P3 ;  /* 0x000000290000780c */ /* 0x000fd20001f24270 */
[----:B------:R0:W-:Y:S04]  /*1d9a0*/  @P0 STG.E.U16 desc[UR44][R4.64+0x50], R8 ;  /* 0x0000500804000986 */ /* 0x0001e8000c10152c */
[----:B0-----:R-:W4:Y:S01]  /*1d9b0*/  LDL.LU R8, [R1+0x58] ;  /* 0x0000580001087983 */ /* 0x001f220000300800 */
[----:B---3--:R-:W-:-:S05]  /*1d9c0*/  FMUL R3, R3, R2 ;  /* 0x0000000203037220 */ /* 0x008fca0000400000 */
[----:B------:R-:W-:-:S05]  /*1d9d0*/  F2FP.BF16.F32.PACK_AB R3, RZ, R3 ;  /* 0x00000003ff03723e */ /* 0x000fca00000010ff */
[----:B------:R0:W-:Y:S01]  /*1d9e0*/  @P1 STG.E.U16 desc[UR44][R4.64+0x52], R3 ;  /* 0x0000520304001986 */ /* 0x0001e2000c10152c */
[----:B----4-:R-:W-:-:S05]  /*1d9f0*/  FMUL R8, R8, R2 ;  /* 0x0000000208087220 */ /* 0x010fca0000400000 */
[----:B------:R-:W-:Y:S01]  /*1da00*/  F2FP.BF16.F32.PACK_AB R8, RZ, R8 ;  /* 0x00000008ff08723e */ /* 0x000fe200000010ff */
[----:B0-----:R-:W3:Y:S03]  /*1da10*/  LDL.LU R3, [R1+0x5c] ;  /* 0x00005c0001037983 */ /* 0x001ee60000300800 */
[----:B------:R-:W-:Y:S02]  /*1da20*/  PRMT R10, R8, 0x7610, R10 ;  /* 0x00007610080a7816 */ /* 0x000fe4000000000a */
[----:B------:R-:W4:Y:S01]  /*1da30*/  LDL.LU R8, [R1+0x64] ;  /* 0x0000640001087983 */ /* 0x000f220000300800 */
[C---:B------:R-:W-:Y:S02]  /*1da40*/  ISETP.GT.AND P1, PT, R0.reuse, 0x28, P2 ;  /* 0x000000280000780c */ /* 0x040fe40001724270 */
[C---:B------:R-:W-:Y:S02]  /*1da50*/  ISETP.GT.AND P4, PT, R0.reuse, 0x29, P2 ;  /* 0x000000290000780c */ /* 0x040fe40001784270 */
[C---:B------:R-:W-:Y:S01]  /*1da60*/  ISETP.GT.AND P5, PT, R0.reuse, 0x30, P3 ;  /* 0x000000300000780c */ /* 0x040fe20001fa4270 */
[----:B------:R-:W-:Y:S01]  /*1da70*/  FMUL R9, R9, R2 ;  /* 0x0000000209097220 */ /* 0x000fe20000400000 */
[----:B------:R-:W-:-:S04]  /*1da80*/  ISETP.GT.AND P0, PT, R0, 0x31, P3 ;  /* 0x000000310000780c */ /* 0x000fc80001f04270 */
[----:B------:R-:W-:-:S03]  /*1da90*/  F2FP.BF16.F32.PACK_AB R9, RZ, R9 ;  /* 0x00000009ff09723e */ /* 0x000fc600000010ff */
[----:B------:R0:W-:Y:S04]  /*1daa0*/  @P1 STG.E.U16 desc[UR44][R6.64+0x50], R10 ;  /* 0x0000500a06001986 */ /* 0x0001e8000c10152c */
[----:B0-----:R-:W5:Y:S01]  /*1dab0*/  LDL.LU R10, [R1+0x74] ;  /* 0x00007400010a7983 */ /* 0x001f620000300800 */
[----:B---3--:R-:W-:-:S05]  /*1dac0*/  FMUL R3, R3, R2 ;  /* 0x0000000203037220 */ /* 0x008fca0000400000 */
[----:B------:R-:W-:Y:S01]  /*1dad0*/  F2FP.BF16.F32.PACK_AB R3, RZ, R3 ;  /* 0x00000003ff03723e */ /* 0x000fe200000010ff */
[----:B----4-:R-:W-:-:S04]  /*1dae0*/  FMUL R8, R8, R2 ;  /* 0x0000000208087220 */ /* 0x010fc80000400000 */
[----:B------:R0:W-:Y:S04]  /*1daf0*/  @P4 STG.E.U16 desc[UR44][R6.64+0x52], R3 ;  /* 0x0000520306004986 */ /* 0x0001e8000c10152c */
[----:B------:R1:W-:Y:S01]  /*1db00*/  @P5 STG.E.U16 desc[UR44][R4.64+0x60], R9 ;  /* 0x0000600904005986 */ /* 0x0003e2000c10152c */
[----:B0-----:R-:W-:-:S03]  /*1db10*/  F2FP.BF16.F32.PACK_AB R3, RZ, R8 ;  /* 0x00000008ff03723e */ /* 0x001fc600000010ff */
[----:B------:R-:W3:Y:S01]  /*1db20*/  LDL.LU R8, [R1+0x68] ;  /* 0x0000680001087983 */ /* 0x000ee20000300800 */
[----:B-1----:R-:W-:-:S03]  /*1db30*/  PRMT R9, R3, 0x7610, R9 ;  /* 0x0000761003097816 */ /* 0x002fc60000000009 */
[----:B------:R-:W4:Y:S04]  /*1db40*/  LDL.LU R3, [R1+0x6c] ;  /* 0x00006c0001037983 */ /* 0x000f280000300800 */
[----:B------:R0:W-:Y:S04]  /*1db50*/  @P0 STG.E.U16 desc[UR44][R4.64+0x62], R9 ;  /* 0x0000620904000986 */ /* 0x0001e8000c10152c */
[----:B0-----:R-:W2:Y:S01]  /*1db60*/  LDL.LU R9, [R1+0x70] ;  /* 0x0000700001097983 */ /* 0x001ea20000300800 */
[----:B------:R-:W-:Y:S01]  /*1db70*/  ISETP.GT.AND P1, PT, R0, 0x30, P2 ;  /* 0x000000300000780c */ /* 0x000fe20001724270 */
[----:B---3--:R-:W-:-:S05]  /*1db80*/  FMUL R8, R8, R2 ;  /* 0x0000000208087220 */ /* 0x008fca0000400000 */
[----:B------:R-:W-:-:S07]  /*1db90*/  F2FP.BF16.F32.PACK_AB R8, RZ, R8 ;  /* 0x00000008ff08723e */ /* 0x000fce00000010ff */
[----:B------:R0:W-:Y:S01]  /*1dba0*/  @P1 STG.E.U16 desc[UR44][R6.64+0x60], R8 ;  /* 0x0000600806001986 */ /* 0x0001e2000c10152c */
[----:B--2---:R-:W-:-:S05]  /*1dbb0*/  FMUL R9, R9, R2 ;  /* 0x0000000209097220 */ /* 0x004fca0000400000 */
[----:B0-----:R-:W-:-:S04]  /*1dbc0*/  F2FP.BF16.F32.PACK_AB R8, RZ, R9 ;  /* 0x00000009ff08723e */ /* 0x001fc800000010ff */
[----:B------:R-:W-:Y:S02]  /*1dbd0*/  PRMT R9, R8, 0x7610, R9 ;  /* 0x0000761008097816 */ /* 0x000fe40000000009 */
[----:B------:R-:W2:Y:S01]  /*1dbe0*/  LDL.LU R8, [R1+0x78] ;  /* 0x0000780001087983 */ /* 0x000ea20000300800 */
[C---:B------:R-:W-:Y:S01]  /*1dbf0*/  ISETP.GT.AND P4, PT, R0.reuse, 0x31, P2 ;  /* 0x000000310000780c */ /* 0x040fe20001784270 */
[-C--:B----4-:R-:W-:Y:S01]  /*1dc00*/  FMUL R3, R3, R2.reuse ;  /* 0x0000000203037220 */ /* 0x090fe20000400000 */
[----:B------:R-:W-:Y:S01]  /*1dc10*/  ISETP.GT.AND P5, PT, R0, 0x38, P3 ;  /* 0x000000380000780c */ /* 0x000fe20001fa4270 */
[----:B-----5:R-:W-:-:S03]  /*1dc20*/  FMUL R10, R10, R2 ;  /* 0x000000020a0a7220 */ /* 0x020fc60000400000 */
[----:B------:R-:W-:Y:S02]  /*1dc30*/  F2FP.BF16.F32.PACK_AB R3, RZ, R3 ;  /* 0x00000003ff03723e */ /* 0x000fe400000010ff */
[----:B------:R-:W-:-:S05]  /*1dc40*/  ISETP.GT.AND P6, PT, R0, 0x39, P3 ;  /* 0x000000390000780c */ /* 0x000fca0001fc4270 */
[----:B------:R0:W-:Y:S04]  /*1dc50*/  @P4 STG.E.U16 desc[UR44][R6.64+0x62], R3 ;  /* 0x0000620306004986 */ /* 0x0001e8000c10152c */
[----:B------:R1:W-:Y:S01]  /*1dc60*/  @P5 STG.E.U16 desc[UR44][R4.64+0x70], R9 ;  /* 0x0000700904005986 */ /* 0x0003e2000c10152c */
[----:B0-----:R-:W-:-:S04]  /*1dc70*/  F2FP.BF16.F32.PACK_AB R3, RZ, R10 ;  /* 0x0000000aff03723e */ /* 0x001fc800000010ff */
[----:B------:R-:W-:Y:S01]  /*1dc80*/  PRMT R10, R3, 0x7610, R10 ;  /* 0x00007610030a7816 */ /* 0x000fe2000000000a */
[----:B-1----:R-:W3:Y:S04]  /*1dc90*/  LDL.LU R9, [R1+0x80] ;  /* 0x0000800001097983 */ /* 0x002ee80000300800 */
[----:B------:R0:W-:Y:S01]  /*1dca0*/  @P6 STG.E.U16 desc[UR44][R4.64+0x72], R10 ;  /* 0x0000720a04006986 */ /* 0x0001e2000c10152c */
[----:B--2---:R-:W-:-:S05]  /*1dcb0*/  FMUL R8, R8, R2 ;  /* 0x0000000208087220 */ /* 0x004fca0000400000 */
[----:B------:R-:W-:Y:S02]  /*1dcc0*/  F2FP.BF16.F32.PACK_AB R3, RZ, R8 ;  /* 0x00000008ff03723e */ /* 0x000fe400000010ff */
[----:B------:R-:W2:Y:S02]  /*1dcd0*/  LDL.LU R8, [R1+0x7c] ;  /* 0x00007c0001087983 */ /* 0x000ea40000300800 */
[----:B0-----:R-:W-:Y:S02]  /*1dce0*/  PRMT R10, R3, 0x7610, R10 ;  /* 0x00007610030a7816 */ /* 0x001fe4000000000a */
[----:B------:R-:W4:Y:S01]  /*1dcf0*/  LDL.LU R3, [R1+0x84] ;  /* 0x0000840001037983 */ /* 0x000f220000300800 */
[C---:B------:R-:W-:Y:S02]  /*1dd00*/  ISETP.GT.AND P0, PT, R0.reuse, 0x38, P2 ;  /* 0x000000380000780c */ /* 0x040fe40001704270 */
[C---:B------:R-:W-:Y:S02]  /*1dd10*/  ISETP.GT.AND P1, PT, R0.reuse, 0x39, P2 ;  /* 0x000000390000780c */ /* 0x040fe40001724270 */
[----:B------:R-:W-:-:S02]  /*1dd20*/  ISETP.GT.AND P4, PT, R0, 0x40, P3 ;  /* 0x000000400000780c */ /* 0x000fc40001f84270 */
[----:B------:R-:W-:-:S07]  /*1dd30*/  ISETP.GT.AND P5, PT, R0, 0x41, P3 ;  /* 0x000000410000780c */ /* 0x000fce0001fa4270 */
[----:B------:R0:W-:Y:S01]  /*1dd40*/  @P0 STG.E.U16 desc[UR44][R6.64+0x70], R10 ;  /* 0x0000700a06000986 */ /* 0x0001e2000c10152c */
[----:B---3--:R-:W-:-:S05]  /*1dd50*/  FMUL R9, R9, R2 ;  /* 0x0000000209097220 */ /* 0x008fca0000400000 */
[----:B------:R-:W-:Y:S01]  /*1dd60*/  F2FP.BF16.F32.PACK_AB R9, RZ, R9 ;  /* 0x00000009ff09723e */ /* 0x000fe200000010ff */
[-C--:B--2---:R-:W-:Y:S01]  /*1dd70*/  FMUL R8, R8, R2.reuse ;  /* 0x0000000208087220 */ /* 0x084fe20000400000 */
[----:B----4-:R-:W-:-:S04]  /*1dd80*/  FMUL R3, R3, R2 ;  /* 0x0000000203037220 */ /* 0x010fc80000400000 */
[----:B------:R-:W-:-:S04]  /*1dd90*/  F2FP.BF16.F32.PACK_AB R8, RZ, R8 ;  /* 0x00000008ff08723e */ /* 0x000fc800000010ff */
[----:B0-----:R-:W-:Y:S02]  /*1dda0*/  PRMT R10, R8, 0x7610, R10 ;  /* 0x00007610080a7816 */ /* 0x001fe4000000000a */
[----:B------:R-:W-:Y:S01]  /*1ddb0*/  F2FP.BF16.F32.PACK_AB R3, RZ, R3 ;  /* 0x00000003ff03723e */ /* 0x000fe200000010ff */
[----:B------:R-:W2:Y:S04]  /*1ddc0*/  LDL.LU R8, [R1+0x88] ;  /* 0x0000880001087983 */ /* 0x000ea80000300800 */
[----:B------:R-:W-:Y:S04]  /*1ddd0*/  @P1 STG.E.U16 desc[UR44][R6.64+0x72], R10 ;  /* 0x0000720a06001986 */ /* 0x000fe8000c10152c */
[----:B------:R0:W-:Y:S04]  /*1dde0*/  @P4 STG.E.U16 desc[UR44][R4.64+0x80], R9 ;  /* 0x0000800904004986 */ /* 0x0001e8000c10152c */
[----:B------:R1:W-:Y:S04]  /*1ddf0*/  @P5 STG.E.U16 desc[UR44][R4.64+0x82], R3 ;  /* 0x0000820304005986 */ /* 0x0003e8000c10152c */
[----:B0-----:R-:W3:Y:S04]  /*1de00*/  LDL.LU R9, [R1+0x94] ;  /* 0x0000940001097983 */ /* 0x001ee80000300800 */
[----:B-1----:R-:W4:Y:S01]  /*1de10*/  LDL.LU R3, [R1+0x98] ;  /* 0x0000980001037983 */ /* 0x002f220000300800 */
[----:B------:R-:W-:Y:S01]  /*1de20*/  ISETP.GT.AND P0, PT, R0, 0x40, P2 ;  /* 0x000000400000780c */ /* 0x000fe20001704270 */
[----:B--2---:R-:W-:-:S05]  /*1de30*/  FMUL R8, R8, R2 ;  /* 0x0000000208087220 */ /* 0x004fca0000400000 */
[----:B------:R-:W-:-:S07]  /*1de40*/  F2FP.BF16.F32.PACK_AB R8, RZ, R8 ;  /* 0x00000008ff08723e */ /* 0x000fce00000010ff */
[----:B------:R0:W-:Y:S01]  /*1de50*/  @P0 STG.E.U16 desc[UR44][R6.64+0x80], R8 ;  /* 0x0000800806000986 */ /* 0x0001e2000c10152c */
[----:B----4-:R-:W-:-:S05]  /*1de60*/  FMUL R3, R3, R2 ;  /* 0x0000000203037220 */ /* 0x010fca0000400000 */
[----:B0-----:R-:W-:Y:S02]  /*1de70*/  F2FP.BF16.F32.PACK_AB R8, RZ, R3 ;  /* 0x00000003ff08723e */ /* 0x001fe400000010ff */
[----:B------:R-:W2:Y:S02]  /*1de80*/  LDL.LU R3, [R1+0x9c] ;  /* 0x00009c0001037983 */ /* 0x000ea40000300800 */
[----:B------:R-:W-:Y:S02]  /*1de90*/  PRMT R13, R8, 0x7610, R13 ;  /* 0x00007610080d7816 */ /* 0x000fe4000000000d */
[----:B------:R-:W4:Y:S01]  /*1dea0*/  LDL.LU R8, [R1+0xa0] ;  /* 0x0000a00001087983 */ /* 0x000f220000300800 */
[C---:B------:R-:W-:Y:S01]  /*1deb0*/  ISETP.GT.AND P1, PT, R0.reuse, 0x41, P2 ;  /* 0x000000410000780c */ /* 0x040fe20001724270 */
[-C--:B---3--:R-:W-:Y:S01]  /*1dec0*/  FMUL R9, R9, R2.reuse ;  /* 0x0000000209097220 */ /* 0x088fe20000400000 */
[-C--:B------:R-:W-:Y:S01]  /*1ded0*/  FMUL R11, R11, R2.reuse ;  /* 0x000000020b0b7220 */ /* 0x080fe20000400000 */
[----:B------:R-:W-:Y:S01]  /*1dee0*/  ISETP.GT.AND P4, PT, R0, 0x48, P3 ;  /* 0x000000480000780c */ /* 0x000fe20001f84270 */
[----:B------:R-:W-:-:S02]  /*1def0*/  FMUL R12, R12, R2 ;  /* 0x000000020c0c7220 */ /* 0x000fc40000400000 */
[----:B------:R-:W-:Y:S02]  /*1df00*/  F2FP.BF16.F32.PACK_AB R9, RZ, R9 ;  /* 0x00000009ff09723e */ /* 0x000fe400000010ff */
[----:B------:R-:W-:Y:S02]  /*1df10*/  F2FP.BF16.F32.PACK_AB R11, RZ, R11 ;  /* 0x0000000bff0b723e */ /* 0x000fe400000010ff */
[----:B------:R-:W-:Y:S02]  /*1df20*/  F2FP.BF16.F32.PACK_AB R10, RZ, R12 ;  /* 0x0000000cff0a723e */ /* 0x000fe400000010ff */
[----:B------:R-:W-:Y:S02]  /*1df30*/  PRMT R12, R9, 0x7610, R12 ;  /* 0x00007610090c7816 */ /* 0x000fe4000000000c */
[C---:B------:R-:W-:Y:S01]  /*1df40*/  ISETP.GT.AND P5, PT, R0.reuse, 0x49, P3 ;  /* 0x000000490000780c */ /* 0x040fe20001fa4270 */
[----:B------:R-:W-:Y:S01]  /*1df50*/  @P1 STG.E.U16 desc[UR44][R6.64+0x82], R11 ;  /* 0x0000820b06001986 */ /* 0x000fe2000c10152c */
[----:B------:R-:W-:-:S02]  /*1df60*/  ISETP.GT.AND P0, PT, R0, 0x48, P2 ;  /* 0x000000480000780c */ /* 0x000fc40001704270 */
[C---:B------:R-:W-:Y:S01]  /*1df70*/  ISETP.GT.AND P1, PT, R0.reuse, 0x49, P2 ;  /* 0x000000490000780c */ /* 0x040fe20001724270 */
[----:B------:R0:W-:Y:S01]  /*1df80*/  @P4 STG.E.U16 desc[UR44][R4.64+0x90], R10 ;  /* 0x0000900a04004986 */ /* 0x0001e2000c10152c */
[----:B------:R-:W-:-:S07]  /*1df90*/  ISETP.GT.AND P4, PT, R0, 0x50, P3 ;  /* 0x000000500000780c */ /* 0x000fce0001f84270 */
[----:B------:R1:W-:Y:S01]  /*1dfa0*/  @P5 STG.E.U16 desc[UR44][R4.64+0x92], R12 ;  /* 0x0000920c04005986 */ /* 0x0003e2000c10152c */
[----:B------:R-:W-:-:S03]  /*1dfb0*/  ISETP.GT.AND P5, PT, R0, 0x51, P3 ;  /* 0x000000510000780c */ /* 0x000fc60001fa4270 */
[----:B------:R3:W-:Y:S01]  /*1dfc0*/  @P0 STG.E.U16 desc[UR44][R6.64+0x90], R13 ;  /* 0x0000900d06000986 */ /* 0x0007e2000c10152c */
[C---:B------:R-:W-:Y:S02]  /*1dfd0*/  ISETP.GT.AND P0, PT, R0.reuse, 0x51, P2 ;  /* 0x000000510000780c */ /* 0x040fe40001704270 */
[----:B------:R-:W-:Y:S01]  /*1dfe0*/  ISETP.GT.AND P6, PT, R0, 0x71, P3 ;  /* 0x000000710000780c */ /* 0x000fe20001fc4270 */
[----:B--2---:R-:W-:-:S05]  /*1dff0*/  FMUL R3, R3, R2 ;  /* 0x0000000203037220 */ /* 0x004fca0000400000 */
[----:B------:R-:W-:Y:S01]  /*1e000*/  F2FP.BF16.F32.PACK_AB R9, RZ, R3 ;  /* 0x00000003ff09723e */ /* 0x000fe200000010ff */
[-C--:B----4-:R-:W-:Y:S01]  /*1e010*/  FMUL R3, R8, R2.reuse ;  /* 0x0000000208037220 */ /* 0x090fe20000400000 */
[----:B------:R-:W-:-:S04]  /*1e020*/  FMUL R8, R235, R2 ;  /* 0x00000002eb087220 */ /* 0x000fc80000400000 */
[----:B------:R-:W-:Y:S02]  /*1e030*/  F2FP.BF16.F32.PACK_AB R3, RZ, R3 ;  /* 0x00000003ff03723e */ /* 0x000fe400000010ff */
[----:B0-----:R-:W-:Y:S02]  /*1e040*/  PRMT R10, R9, 0x7610, R10 ;  /* 0x00007610090a7816 */ /* 0x001fe4000000000a */
[----:B------:R-:W-:Y:S01]  /*1e050*/  PRMT R11, R3, 0x7610, R11 ;  /* 0x00007610030b7816 */ /* 0x000fe2000000000b */
[----:B------:R-:W-:Y:S01]  /*1e060*/  FMUL R3, R233, R2 ;  /* 0x00000002e9037220 */ /* 0x000fe20000400000 */
[----:B------:R-:W-:Y:S01]  /*1e070*/  F2FP.BF16.F32.PACK_AB R8, RZ, R8 ;  /* 0x00000008ff08723e */ /* 0x000fe200000010ff */
[----:B------:R-:W-:Y:S01]  /*1e080*/  FMUL R9, R234, R2 ;  /* 0x00000002ea097220 */ /* 0x000fe20000400000 */
[----:B------:R0:W-:Y:S02]  /*1e090*/  @P1 STG.E.U16 desc[UR44][R6.64+0x92], R10 ;  /* 0x0000920a06001986 */ /* 0x0001e4000c10152c */
[----:B-1----:R-:W-:-:S02]  /*1e0a0*/  PRMT R12, R8, 0x7610, R12 ;  /* 0x00007610080c7816 */ /* 0x002fc4000000000c */
[----:B------:R-:W-:Y:S01]  /*1e0b0*/  F2FP.BF16.F32.PACK_AB R8, RZ, R3 ;  /* 0x00000003ff08723e */ /* 0x000fe200000010ff */
[-C--:B------:R-:W-:Y:S01]  /*1e0c0*/  FMUL R3, R232, R2.reuse ;  /* 0x00000002e8037220 */ /* 0x080fe20000400000 */
[C---:B------:R-:W-:Y:S02]  /*1e0d0*/  ISETP.GT.AND P1, PT, R0.reuse, 0x50, P2 ;  /* 0x000000500000780c */ /* 0x040fe40001724270 */
[----:B------:R-:W-:Y:S01]  /*1e0e0*/  F2FP.BF16.F32.PACK_AB R9, RZ, R9 ;  /* 0x00000009ff09723e */ /* 0x000fe200000010ff */
[----:B------:R1:W-:Y:S01]  /*1e0f0*/  @P4 STG.E.U16 desc[UR44][R4.64+0xa0], R11 ;  /* 0x0000a00b04004986 */ /* 0x0003e2000c10152c */
[----:B------:R-:W-:Y:S02]  /*1e100*/  ISETP.GT.AND P4, PT, R0, 0x58, P3 ;  /* 0x000000580000780c */ /* 0x000fe40001f84270 */
[----:B---3--:R-:W-:Y:S02]  /*1e110*/  PRMT R13, R9, 0x7610, R13 ;  /* 0x00007610090d7816 */ /* 0x008fe4000000000d */
[----:B------:R-:W-:Y:S01]  /*1e120*/  F2FP.BF16.F32.PACK_AB R9, RZ, R3 ;  /* 0x00000003ff09723e */ /* 0x000fe200000010ff */
[-C--:B------:R-:W-:Y:S01]  /*1e130*/  FMUL R3, R230, R2.reuse ;  /* 0x00000002e6037220 */ /* 0x080fe20000400000 */
[----:B------:R-:W-:Y:S01]  /*1e140*/  PRMT R14, R8, 0x7610, R14 ;  /* 0x00007610080e7816 */ /* 0x000fe2000000000e */
[----:B------:R-:W-:Y:S01]  /*1e150*/  FMUL R8, R231, R2 ;  /* 0x00000002e7087220 */ /* 0x000fe20000400000 */
[----:B------:R2:W-:Y:S01]  /*1e160*/  @P5 STG.E.U16 desc[UR44][R4.64+0xa2], R12 ;  /* 0x0000a20c04005986 */ /* 0x0005e2000c10152c */
[----:B------:R-:W-:-:S02]  /*1e170*/  ISETP.GT.AND P5, PT, R0, 0x59, P3 ;  /* 0x000000590000780c */ /* 0x000fc40001fa4270 */
[----:B------:R-:W-:Y:S01]  /*1e180*/  F2FP.BF16.F32.PACK_AB R3, RZ, R3 ;  /* 0x00000003ff03723e */ /* 0x000fe200000010ff */
[----:B------:R-:W-:Y:S01]  /*1e190*/  @P1 STG.E.U16 desc[UR44][R6.64+0xa0], R13 ;  /* 0x0000a00d06001986 */ /* 0x000fe2000c10152c */
[----:B0-----:R-:W-:Y:S01]  /*1e1a0*/  F2FP.BF16.F32.PACK_AB R10, RZ, R8 ;  /* 0x00000008ff0a723e */ /* 0x001fe200000010ff */
[-C--:B------:R-:W-:Y:S01]  /*1e1b0*/  FMUL R8, R229, R2.reuse ;  /* 0x00000002e5087220 */ /* 0x080fe20000400000 */
[----:B-1----:R-:W-:Y:S01]  /*1e1c0*/  PRMT R11, R3, 0x7610, R11 ;  /* 0x00007610030b7816 */ /* 0x002fe2000000000b */
[----:B------:R-:W-:Y:S01]  /*1e1d0*/  @P0 STG.E.U16 desc[UR44][R6.64+0xa2], R14 ;  /* 0x0000a20e06000986 */ /* 0x000fe2000c10152c */
[----:B------:R-:W-:Y:S01]  /*1e1e0*/  ISETP.GT.AND P0, PT, R0, 0x58, P2 ;  /* 0x000000580000780c */ /* 0x000fe20001704270 */
[----:B------:R-:W-:Y:S01]  /*1e1f0*/  FMUL R3, R228, R2 ;  /* 0x00000002e4037220 */ /* 0x000fe20000400000 */
[C---:B------:R-:W-:Y:S01]  /*1e200*/  ISETP.GT.AND P1, PT, R0.reuse, 0x59, P2 ;  /* 0x000000590000780c */ /* 0x040fe20001724270 */
[----:B------:R0:W-:Y:S01]  /*1e210*/  @P4 STG.E.U16 desc[UR44][R4.64+0xb0], R9 ;  /* 0x0000b00904004986 */ /* 0x0001e2000c10152c */
[----:B------:R-:W-:-:S02]  /*1e220*/  ISETP.GT.AND P4, PT, R0, 0x60, P3 ;  /* 0x000000600000780c */ /* 0x000fc40001f84270 */
[----:B------:R-:W-:Y:S01]  /*1e230*/  F2FP.BF16.F32.PACK_AB R8, RZ, R8 ;  /* 0x00000008ff08723e */ /* 0x000fe200000010ff */
[----:B------:R1:W-:Y:S03]  /*1e240*/  @P5 STG.E.U16 desc[UR44][R4.64+0xb2], R10 ;  /* 0x0000b20a04005986 */ /* 0x0003e6000c10152c */
[----:B--2---:R-:W-:Y:S02]  /*1e250*/  PRMT R12, R8, 0x7610, R12 ;  /* 0x00007610080c7816 */ /* 0x004fe4000000000c */
[----:B0-----:R-:W-:Y:S01]  /*1e260*/  F2FP.BF16.F32.PACK_AB R9, RZ, R3 ;  /* 0x00000003ff09723e */ /* 0x001fe200000010ff */
[-C--:B------:R-:W-:Y:S01]  /*1e270*/  FMUL R3, R227, R2.reuse ;  /* 0x00000002e3037220 */ /* 0x080fe20000400000 */
[-C--:B------:R-:W-:Y:S02]  /*1e280*/  FMUL R8, R226, R2.reuse ;  /* 0x00000002e2087220 */ /* 0x080fe40000400000 */
[----:B-1----:R-:W-:Y:S01]  /*1e290*/  PRMT R10, R9, 0x7610, R10 ;  /* 0x00007610090a7816 */ /* 0x002fe2000000000a */
[----:B------:R0:W-:Y:S01]  /*1e2a0*/  @P0 STG.E.U16 desc[UR44][R6.64+0xb0], R11 ;  /* 0x0000b00b06000986 */ /* 0x0001e2000c10152c */
[----:B------:R-:W-:Y:S01]  /*1e2b0*/  F2FP.BF16.F32.PACK_AB R3, RZ, R3 ;  /* 0x00000003ff03723e */ /* 0x000fe200000010ff */
[----:B------:R-:W-:Y:S01]  /*1e2c0*/  FMUL R9, R225, R2 ;  /* 0x00000002e1097220 */ /* 0x000fe20000400000 */
[C---:B------:R-:W-:Y:S01]  /*1e2d0*/  ISETP.GT.AND P5, PT, R0.reuse, 0x61, P3 ;  /* 0x000000610000780c */ /* 0x040fe20001fa4270 */
[----:B------:R1:W-:Y:S01]  /*1e2e0*/  @P1 STG.E.U16 desc[UR44][R6.64+0xb2], R12 ;  /* 0x0000b20c06001986 */ /* 0x0003e2000c10152c */
[----:B------:R-:W-:-:S03]  /*1e2f0*/  ISETP.GT.AND P1, PT, R0, 0x60, P2 ;  /* 0x000000600000780c */ /* 0x000fc60001724270 */
[----:B------:R-:W-:Y:S01]  /*1e300*/  @P4 STG.E.U16 desc[UR44][R4.64+0xc0], R10 ;  /* 0x0000c00a04004986 */ /* 0x000fe2000c10152c */
[----:B------:R-:W-:Y:S02]  /*1e310*/  ISETP.GT.AND P4, PT, R0, 0x61, P2 ;  /* 0x000000610000780c */ /* 0x000fe40001784270 */
[----:B------:R-:W-:Y:S02]  /*1e320*/  F2FP.BF16.F32.PACK_AB R8, RZ, R8 ;  /* 0x00000008ff08723e */ /* 0x000fe400000010ff */
[----:B0-----:R-:W-:Y:S01]  /*1e330*/  PRMT R11, R3, 0x7610, R11 ;  /* 0x00007610030b7816 */ /* 0x001fe2000000000b */
[-C--:B------:R-:W-:Y:S01]  /*1e340*/  FMUL R3, R224, R2.reuse ;  /* 0x00000002e0037220 */ /* 0x080fe20000400000 */
[----:B------:R-:W-:Y:S02]  /*1e350*/  F2FP.BF16.F32.PACK_AB R9, RZ, R9 ;  /* 0x00000009ff09723e */ /* 0x000fe400000010ff */
[----:B-1----:R-:W-:Y:S02]  /*1e360*/  PRMT R12, R8, 0x7610, R12 ;  /* 0x00007610080c7816 */ /* 0x002fe4000000000c */
[----:B------:R-:W-:Y:S01]  /*1e370*/  F2FP.BF16.F32.PACK_AB R8, RZ, R3 ;  /* 0x00000003ff08723e */ /* 0x000fe200000010ff */
[----:B------:R-:W-:Y:S01]  /*1e380*/  FMUL R3, R223, R2 ;  /* 0x00000002df037220 */ /* 0x000fe20000400000 */
[----:B------:R-:W-:Y:S01]  /*1e390*/  PRMT R13, R9, 0x7610, R13 ;  /* 0x00007610090d7816 */ /* 0x000fe2000000000d */
[----:B------:R0:W-:Y:S01]  /*1e3a0*/  @P5 STG.E.U16 desc[UR44][R4.64+0xc2], R11 ;  /* 0x0000c20b04005986 */ /* 0x0001e2000c10152c */
[----:B------:R-:W-:-:S02]  /*1e3b0*/  ISETP.GT.AND P0, PT, R0, 0x68, P3 ;  /* 0x000000680000780c */ /* 0x000fc40001f04270 */
[----:B------:R-:W-:Y:S01]  /*1e3c0*/  F2FP.BF16.F32.PACK_AB R9, RZ, R3 ;  /* 0x00000003ff09723e */ /* 0x000fe200000010ff */
[----:B------:R1:W-:Y:S01]  /*1e3d0*/  @P1 STG.E.U16 desc[UR44][R6.64+0xc0], R12 ;  /* 0x0000c00c06001986 */ /* 0x0003e2000c10152c */
[----:B------:R-:W-:-:S03]  /*1e3e0*/  FMUL R3, R221, R2 ;  /* 0x00000002dd037220 */ /* 0x000fc60000400000 */
[----:B------:R-:W-:Y:S01]  /*1e3f0*/  @P4 STG.E.U16 desc[UR44][R6.64+0xc2], R13 ;  /* 0x0000c20d06004986 */ /* 0x000fe2000c10152c */
[----:B------:R-:W-:Y:S02]  /*1e400*/  ISETP.GT.AND P4, PT, R0, 0x69, P3 ;  /* 0x000000690000780c */ /* 0x000fe40001f84270 */
[----:B------:R-:W-:Y:S01]  /*1e410*/  PRMT R14, R8, 0x7610, R14 ;  /* 0x00007610080e7816 */ /* 0x000fe2000000000e */
[-C--:B------:R-:W-:Y:S01]  /*1e420*/  FMUL R8, R222, R2.reuse ;  /* 0x00000002de087220 */ /* 0x080fe20000400000 */
[----:B------:R-:W-:Y:S02]  /*1e430*/  F2FP.BF16.F32.PACK_AB R3, RZ, R3 ;  /* 0x00000003ff03723e */ /* 0x000fe400000010ff */
[----:B------:R-:W-:Y:S01]  /*1e440*/  ISETP.GT.AND P1, PT, R0, 0x68, P2 ;  /* 0x000000680000780c */ /* 0x000fe20001724270 */
[----:B------:R-:W-:Y:S01]  /*1e450*/  @P0 STG.E.U16 desc[UR44][R4.64+0xd0], R14 ;  /* 0x0000d00e04000986 */ /* 0x000fe2000c10152c */
[----:B0-----:R-:W-:Y:S01]  /*1e460*/  PRMT R11, R3, 0x7610, R11 ;  /* 0x00007610030b7816 */ /* 0x001fe2000000000b */
[----:B------:R-:W-:Y:S01]  /*1e470*/  FMUL R3, R219, R2 ;  /* 0x00000002db037220 */ /* 0x000fe20000400000 */
[----:B------:R-:W-:Y:S01]  /*1e480*/  F2FP.BF16.F32.PACK_AB R10, RZ, R8 ;  /* 0x00000008ff0a723e */ /* 0x000fe200000010ff */
[----:B------:R-:W-:Y:S01]  /*1e490*/  FMUL R8, R220, R2 ;  /* 0x00000002dc087220 */ /* 0x000fe20000400000 */
[C---:B------:R-:W-:Y:S01]  /*1e4a0*/  ISETP.GT.AND P0, PT, R0.reuse, 0x69, P2 ;  /* 0x000000690000780c */ /* 0x040fe20001704270 */
[----:B------:R0:W-:Y:S01]  /*1e4b0*/  @P4 STG.E.U16 desc[UR44][R4.64+0xd2], R9 ;  /* 0x0000d20904004986 */ /* 0x0001e2000c10152c */
[----:B------:R-:W-:-:S02]  /*1e4c0*/  ISETP.GT.AND P5, PT, R0, 0x70, P3 ;  /* 0x000000700000780c */ /* 0x000fc40001fa4270 */
[----:B------:R-:W-:-:S04]  /*1e4d0*/  F2FP.BF16.F32.PACK_AB R8, RZ, R8 ;  /* 0x00000008ff08723e */ /* 0x000fc800000010ff */
[----:B-1----:R-:W-:Y:S02]  /*1e4e0*/  PRMT R12, R8, 0x7610, R12 ;  /* 0x00007610080c7816 */ /* 0x002fe4000000000c */
[----:B0-----:R-:W-:Y:S01]  /*1e4f0*/  F2FP.BF16.F32.PACK_AB R9, RZ, R3 ;  /* 0x00000003ff09723e */ /* 0x001fe200000010ff */
[-C--:B------:R-:W-:Y:S01]  /*1e500*/  FMUL R3, R218, R2.reuse ;  /* 0x00000002da037220 */ /* 0x080fe20000400000 */
[----:B------:R-:W-:Y:S01]  /*1e510*/  FMUL R8, R217, R2 ;  /* 0x00000002d9087220 */ /* 0x000fe20000400000 */
[----:B------:R0:W-:Y:S03]  /*1e520*/  @P1 STG.E.U16 desc[UR44][R6.64+0xd0], R10 ;  /* 0x0000d00a06001986 */ /* 0x0001e6000c10152c */
[----:B------:R-:W-:Y:S01]  /*1e530*/  F2FP.BF16.F32.PACK_AB R3, RZ, R3 ;  /* 0x00000003ff03723e */ /* 0x000fe200000010ff */
[----:B------:R1:W-:Y:S01]  /*1e540*/  @P0 STG.E.U16 desc[UR44][R6.64+0xd2], R11 ;  /* 0x0000d20b06000986 */ /* 0x0003e2000c10152c */
[----:B------:R-:W-:-:S02]  /*1e550*/  ISETP.GT.AND P1, PT, R0, 0x70, P2 ;  /* 0x000000700000780c */ /* 0x000fc40001724270 */
[----:B------:R-:W-:Y:S01]  /*1e560*/  F2FP.BF16.F32.PACK_AB R8, RZ, R8 ;  /* 0x00000008ff08723e */ /* 0x000fe200000010ff */
[----:B------:R2:W-:Y:S01]  /*1e570*/  @P5 STG.E.U16 desc[UR44][R4.64+0xe0], R12 ;  /* 0x0000e00c04005986 */ /* 0x0005e2000c10152c */
[----:B0-----:R-:W-:Y:S01]  /*1e580*/  PRMT R10, R9, 0x7610, R10 ;  /* 0x00007610090a7816 */ /* 0x001fe2000000000a */
[-C--:B------:R-:W-:Y:S01]  /*1e590*/  FMUL R9, R216, R2.reuse ;  /* 0x00000002d8097220 */ /* 0x080fe20000400000 */
[----:B-1----:R-:W-:Y:S01]  /*1e5a0*/  PRMT R11, R3, 0x7610, R11 ;  /* 0x00007610030b7816 */ /* 0x002fe2000000000b */
[----:B------:R-:W-:-:S03]  /*1e5b0*/  FMUL R3, R215, R2 ;  /* 0x00000002d7037220 */ /* 0x000fc60000400000 */
[----:B------:R-:W-:Y:S02]  /*1e5c0*/  F2FP.BF16.F32.PACK_AB R9, RZ, R9 ;  /* 0x00000009ff09723e */ /* 0x000fe400000010ff */
[----:B--2---:R-:W-:Y:S02]  /*1e5d0*/  PRMT R12, R8, 0x7610, R12 ;  /* 0x00007610080c7816 */ /* 0x004fe4000000000c */
[----:B------:R-:W-:Y:S01]  /*1e5e0*/  F2FP.BF16.F32.PACK_AB R8, RZ, R3 ;  /* 0x00000003ff08723e */ /* 0x000fe200000010ff */
[----:B------:R-:W-:Y:S01]  /*1e5f0*/  FMUL R3, R214, R2 ;  /* 0x00000002d6037220 */ /* 0x000fe20000400000 */
[C---:B------:R-:W-:Y:S02]  /*1e600*/  ISETP.GT.AND P4, PT, R0.reuse, 0x71, P2 ;  /* 0x000000710000780c */ /* 0x040fe40001784270 */
[----:B------:R-:W-:Y:S01]  /*1e610*/  ISETP.GT.AND P5, PT, R0, 0x78, P3 ;  /* 0x000000780000780c */ /* 0x000fe20001fa4270 */
[----:B------:R0:W-:Y:S01]  /*1e620*/  @P6 STG.E.U16 desc[UR44][R4.64+0xe2], R10 ;  /* 0x0000e20a04006986 */ /* 0x0001e2000c10152c */
[----:B------:R-:W-:-:S02]  /*1e630*/  PRMT R13, R9, 0x7610, R13 ;  /* 0x00007610090d7816 */ /* 0x000fc4000000000d */
[----:B------:R-:W-:Y:S01]  /*1e640*/  F2FP.BF16.F32.PACK_AB R9, RZ, R3 ;  /* 0x00000003ff09723e */ /* 0x000fe200000010ff */
[----:B------:R1:W-:Y:S01]  /*1e650*/  @P1 STG.E.U16 desc[UR44][R6.64+0xe0], R11 ;  /* 0x0000e00b06001986 */ /* 0x0003e2000c10152c */
[----:B------:R-:W-:Y:S01]  /*1e660*/  ISETP.GT.AND P0, PT, R0, 0x79, P3 ;  /* 0x000000790000780c */ /* 0x000fe20001f04270 */
[-C--:B------:R-:W-:Y:S01]  /*1e670*/  FMUL R3, R212, R2.reuse ;  /* 0x00000002d4037220 */ /* 0x080fe20000400000 */
[----:B------:R-:W-:Y:S02]  /*1e680*/  ISETP.GT.AND P1, PT, R0, 0x78, P2 ;  /* 0x000000780000780c */ /* 0x000fe40001724270 */
[----:B------:R-:W-:Y:S01]  /*1e690*/  PRMT R14, R8, 0x7610, R14 ;  /* 0x00007610080e7816 */ /* 0x000fe2000000000e */
[----:B------:R-:W-:Y:S01]  /*1e6a0*/  FMUL R8, R213, R2 ;  /* 0x00000002d5087220 */ /* 0x000fe20000400000 */
[----:B------:R-:W-:Y:S01]  /*1e6b0*/  F2FP.BF16.F32.PACK_AB R3, RZ, R3 ;  /* 0x00000003ff03723e */ /* 0x000fe200000010ff */
[----:B------:R2:W-:Y:S01]  /*1e6c0*/  @P4 STG.E.U16 desc[UR44][R6.64+0xe2], R12 ;  /* 0x0000e20c06004986 */ /* 0x0005e2000c10152c */
[----:B------:R-:W-:-:S02]  /*1e6d0*/  ISETP.GT.AND P4, PT, R0, 0x79, P2 ;  /* 0x000000790000780c */ /* 0x000fc40001784270 */
[----:B0-----:R-:W-:Y:S01]  /*1e6e0*/  F2FP.BF16.F32.PACK_AB R10, RZ, R8 ;  /* 0x00000008ff0a723e */ /* 0x001fe200000010ff */
[----:B------:R-:W-:Y:S01]  /*1e6f0*/  @P5 STG.E.U16 desc[UR44][R4.64+0xf0], R13 ;  /* 0x0000f00d04005986 */ /* 0x000fe2000c10152c */
[----:B-1----:R-:W-:Y:S01]  /*1e700*/  PRMT R11, R3, 0x7610, R11 ;  /* 0x00007610030b7816 */ /* 0x002fe2000000000b */
[-C--:B------:R-:W-:Y:S01]  /*1e710*/  FMUL R3, R210, R2.reuse ;  /* 0x00000002d2037220 */ /* 0x080fe20000400000 */
[----:B------:R-:W-:Y:S01]  /*1e720*/  FMUL R8, R211, R2 ;  /* 0x00000002d3087220 */ /* 0x000fe20000400000 */
[C---:B------:R-:W-:Y:S01]  /*1e730*/  ISETP.GT.AND P5, PT, R0.reuse, 0x80, P3 ;  /* 0x000000800000780c */ /* 0x040fe20001fa4270 */
[----:B------:R-:W-:Y:S01]  /*1e740*/  @P0 STG.E.U16 desc[UR44][R4.64+0xf2], R14 ;  /* 0x0000f20e04000986 */ /* 0x000fe2000c10152c */
[----:B------:R-:W-:-:S03]  /*1e750*/  ISETP.GT.AND P6, PT, R0, 0x81, P3 ;  /* 0x000000810000780c */ /* 0x000fc60001fc4270 */
[----:B------:R0:W-:Y:S01]  /*1e760*/  @P1 STG.E.U16 desc[UR44][R6.64+0xf0], R9 ;  /* 0x0000f00906001986 */ /* 0x0001e2000c10152c */
[----:B------:R-:W-:-:S04]  /*1e770*/  F2FP.BF16.F32.PACK_AB R8, RZ, R8 ;  /* 0x00000008ff08723e */ /* 0x000fc800000010ff */
[----:B--2---:R-:W-:Y:S01]  /*1e780*/  PRMT R12, R8, 0x7610, R12 ;  /* 0x00007610080c7816 */ /* 0x004fe2000000000c */
[-C--:B------:R-:W-:Y:S01]  /*1e790*/  FMUL R8, R208, R2.reuse ;  /* 0x00000002d0087220 */ /* 0x080fe20000400000 */
[----:B0-----:R-:W-:Y:S01]  /*1e7a0*/  F2FP.BF16.F32.PACK_AB R9, RZ, R3 ;  /* 0x00000003ff09723e */ /* 0x001fe200000010ff */
[----:B------:R-:W-:Y:S01]  /*1e7b0*/  FMUL R3, R209, R2 ;  /* 0x00000002d1037220 */ /* 0x000fe20000400000 */
[----:B------:R0:W-:Y:S01]  /*1e7c0*/  @P4 STG.E.U16 desc[UR44][R6.64+0xf2], R10 ;  /* 0x0000f20a06004986 */ /* 0x0001e2000c10152c */
[----:B------:R-:W-:-:S03]  /*1e7d0*/  ISETP.GT.AND P0, PT, R0, 0x80, P2 ;  /* 0x000000800000780c */ /* 0x000fc60001704270 */
[----:B------:R-:W-:Y:S01]  /*1e7e0*/  F2FP.BF16.F32.PACK_AB R3, RZ, R3 ;  /* 0x00000003ff03723e */ /* 0x000fe200000010ff */
[----:B------:R1:W-:Y:S01]  /*1e7f0*/  @P5 STG.E.U16 desc[UR44][R4.64+0x100], R11 ;  /* 0x0001000b04005986 */ /* 0x0003e2000c10152c */
[----:B------:R-:W-:Y:S02]  /*1e800*/  ISETP.GT.AND P1, PT, R0, 0x81, P2 ;  /* 0x000000810000780c */ /* 0x000fe40001724270 */
[----:B------:R-:W-:Y:S01]  /*1e810*/  F2FP.BF16.F32.PACK_AB R8, RZ, R8 ;  /* 0x00000008ff08723e */ /* 0x000fe200000010ff */
[----:B------:R2:W-:Y:S01]  /*1e820*/  @P6 STG.E.U16 desc[UR44][R4.64+0x102], R12 ;  /* 0x0001020c04006986 */ /* 0x0005e2000c10152c */
[----:B0-----:R-:W-:Y:S01]  /*1e830*/  PRMT R10, R9, 0x7610, R10 ;  /* 0x00007610090a7816 */ /* 0x001fe2000000000a */
[-C--:B------:R-:W-:Y:S01]  /*1e840*/  FMUL R9, R207, R2.reuse ;  /* 0x00000002cf097220 */ /* 0x080fe20000400000 */
[----:B-1----:R-:W-:Y:S01]  /*1e850*/  PRMT R11, R3, 0x7610, R11 ;  /* 0x00007610030b7816 */ /* 0x002fe2000000000b */
[----:B------:R-:W-:Y:S01]  /*1e860*/  FMUL R3, R206, R2 ;  /* 0x00000002ce037220 */ /* 0x000fe20000400000 */
[----:B------:R-:W-:-:S02]  /*1e870*/  ISETP.GT.AND P4, PT, R0, 0x88, P3 ;  /* 0x000000880000780c */ /* 0x000fc40001f84270 */
[----:B--2---:R-:W-:Y:S02]  /*1e880*/  PRMT R12, R8, 0x7610, R12 ;  /* 0x00007610080c7816 */ /* 0x004fe4000000000c */
[----:B------:R-:W-:Y:S01]  /*1e890*/  F2FP.BF16.F32.PACK_AB R8, RZ, R3 ;  /* 0x00000003ff08723e */ /* 0x000fe200000010ff */
[-C--:B------:R-:W-:Y:S01]  /*1e8a0*/  FMUL R3, R205, R2.reuse ;  /* 0x00000002cd037220 */ /* 0x080fe20000400000 */
[----:B------:R-:W-:Y:S02]  /*1e8b0*/  F2FP.BF16.F32.PACK_AB R9, RZ, R9 ;  /* 0x00000009ff09723e */ /* 0x000fe400000010ff */
[C---:B------:R-:W-:Y:S01]  /*1e8c0*/  ISETP.GT.AND P5, PT, R0.reuse, 0x89, P3 ;  /* 0x000000890000780c */ /* 0x040fe20001fa4270 */
[----:B------:R0:W-:Y:S01]  /*1e8d0*/  @P0 STG.E.U16 desc[UR44][R6.64+0x100], R10 ;  /* 0x0001000a06000986 */ /* 0x0001e2000c10152c */
[----:B------:R-:W-:Y:S02]  /*1e8e0*/  PRMT R13, R9, 0x7610, R13 ;  /* 0x00007610090d7816 */ /* 0x000fe4000000000d */
[----:B------:R-:W-:Y:S01]  /*1e8f0*/  F2FP.BF16.F32.PACK_AB R9, RZ, R3 ;  /* 0x00000003ff09723e */ /* 0x000fe200000010ff */
[----:B------:R1:W-:Y:S01]  /*1e900*/  @P1 STG.E.U16 desc[UR44][R6.64+0x102], R11 ;  /* 0x0001020b06001986 */ /* 0x0003e2000c10152c */
[C---:B------:R-:W-:Y:S01]  /*1e910*/  ISETP.GT.AND P0, PT, R0.reuse, 0x88, P2 ;  /* 0x000000880000780c */ /* 0x040fe20001704270 */
[----:B------:R-:W-:Y:S01]  /*1e920*/  FMUL R3, R203, R2 ;  /* 0x00000002cb037220 */ /* 0x000fe20000400000 */
[----:B------:R-:W-:-:S02]  /*1e930*/  ISETP.GT.AND P1, PT, R0, 0x89, P2 ;  /* 0x000000890000780c */ /* 0x000fc40001724270 */
[----:B------:R-:W-:Y:S01]  /*1e940*/  PRMT R14, R8, 0x7610, R14 ;  /* 0x00007610080e7816 */ /* 0x000fe2000000000e */
[----:B------:R-:W-:Y:S01]  /*1e950*/  FMUL R8, R204, R2 ;  /* 0x00000002cc087220 */ /* 0x000fe20000400000 */
[----:B------:R-:W-:Y:S01]  /*1e960*/  F2FP.BF16.F32.PACK_AB R3, RZ, R3 ;  /* 0x00000003ff03723e */ /* 0x000fe200000010ff */
[----:B------:R2:W-:Y:S01]  /*1e970*/  @P4 STG.E.U16 desc[UR44][R4.64+0x110], R12 ;  /* 0x0001100c04004986 */ /* 0x0005e2000c10152c */
[----:B------:R-:W-:Y:S02]  /*1e980*/  ISETP.GT.AND P4, PT, R0, 0x90, P3 ;  /* 0x000000900000780c */ /* 0x000fe40001f84270 */
        /* <DEDUP_REMOVED lines=9> */
[----:B------:R-:W-:Y:S02]  /*1ea20*/  F2FP.BF16.F32.PACK_AB R8, RZ, R8 ;  /* 0x00000008ff08723e */ /* 0x000fe400000010ff */
[----:B------:R-:W-:Y:S01]  /*1ea30*/  ISETP.GT.AND P1, PT, R0, 0x91, P2 ;  /* 0x000000910000780c */ /* 0x000fe20001724270 */
[----:B------:R1:W-:Y:S01]  /*1ea40*/  @P4 STG.E.U16 desc[UR44][R4.64+0x120], R10 ;  /* 0x0001200a04004986 */ /* 0x0003e2000c10152c */
[----:B--2---:R-:W-:Y:S01]  /*1ea50*/  PRMT R12, R8, 0x7610, R12 ;  /* 0x00007610080c7816 */ /* 0x004fe2000000000c */
[-C--:B------:R-:W-:Y:S01]  /*1ea60*/  FMUL R8, R199, R2.reuse ;  /* 0x00000002c7087220 */ /* 0x080fe20000400000 */
[----:B0-----:R-:W-:Y:S01]  /*1ea70*/  F2FP.BF16.F32.PACK_AB R9, RZ, R3 ;  /* 0x00000003ff09723e */ /* 0x001fe200000010ff */
[----:B------:R-:W-:Y:S01]  /*1ea80*/  FMUL R3, R200, R2 ;  /* 0x00000002c8037220 */ /* 0x000fe20000400000 */
[----:B------:R-:W-:Y:S01]  /*1ea90*/  ISETP.GT.AND P4, PT, R0, 0x98, P3 ;  /* 0x000000980000780c */ /* 0x000fe20001f84270 */
[----:B------:R0:W-:Y:S03]  /*1eaa0*/  @P5 STG.E.U16 desc[UR44][R4.64+0x122], R11 ;  /* 0x0001220b04005986 */ /* 0x0001e6000c10152c */
[----:B------:R-:W-:-:S02]  /*1eab0*/  F2FP.BF16.F32.PACK_AB R3, RZ, R3 ;  /* 0x00000003ff03723e */ /* 0x000fc400000010ff */
[----:B-1----:R-:W-:Y:S01]  /*1eac0*/  PRMT R10, R9, 0x7610, R10 ;  /* 0x00007610090a7816 */ /* 0x002fe2000000000a */
[----:B------:R-:W-:Y:S01]  /*1ead0*/  FMUL R9, R198, R2 ;  /* 0x00000002c6097220 */ /* 0x000fe20000400000 */
[----:B------:R-:W-:Y:S01]  /*1eae0*/  F2FP.BF16.F32.PACK_AB R8, RZ, R8 ;  /* 0x00000008ff08723e */ /* 0x000fe200000010ff */
[----:B------:R1:W-:Y:S01]  /*1eaf0*/  @P0 STG.E.U16 desc[UR44][R6.64+0x120], R12 ;  /* 0x0001200c06000986 */ /* 0x0003e2000c10152c */
[----:B0-----:R-:W-:Y:S01]  /*1eb00*/  PRMT R11, R3, 0x7610, R11 ;  /* 0x00007610030b7816 */ /* 0x001fe2000000000b */
[----:B------:R-:W-:Y:S01]  /*1eb10*/  FMUL R3, R197, R2 ;  /* 0x00000002c5037220 */ /* 0x000fe20000400000 */
[C---:B------:R-:W-:Y:S01]  /*1eb20*/  ISETP.GT.AND P5, PT, R0.reuse, 0x99, P3 ;  /* 0x000000990000780c */ /* 0x040fe20001fa4270 */
[----:B------:R0:W-:Y:S01]  /*1eb30*/  @P1 STG.E.U16 desc[UR44][R6.64+0x122], R10 ;  /* 0x0001220a06001986 */ /* 0x0001e2000c10152c */
[----:B------:R-:W-:Y:S02]  /*1eb40*/  ISETP.GT.AND P1, PT, R0, 0x98, P2 ;  /* 0x000000980000780c */ /* 0x000fe40001724270 */
[----:B------:R-:W-:-:S02]  /*1eb50*/  F2FP.BF16.F32.PACK_AB R9, RZ, R9 ;  /* 0x00000009ff09723e */ /* 0x000fc400000010ff */
[----:B-1----:R-:W-:Y:S02]  /*1eb60*/  PRMT R12, R8, 0x7610, R12 ;  /* 0x00007610080c7816 */ /* 0x002fe4000000000c */
[----:B------:R-:W-:Y:S01]  /*1eb70*/  F2FP.BF16.F32.PACK_AB R8, RZ, R3 ;  /* 0x00000003ff08723e */ /* 0x000fe200000010ff */
[-C--:B------:R-:W-:Y:S01]  /*1eb80*/  FMUL R3, R196, R2.reuse ;  /* 0x00000002c4037220 */ /* 0x080fe20000400000 */
[C---:B------:R-:W-:Y:S01]  /*1eb90*/  ISETP.GT.AND P0, PT, R0.reuse, 0x99, P2 ;  /* 0x000000990000780c */ /* 0x040fe20001704270 */
[----:B------:R1:W-:Y:S01]  /*1eba0*/  @P4 STG.E.U16 desc[UR44][R4.64+0x130], R11 ;  /* 0x0001300b04004986 */ /* 0x0003e2000c10152c */
[----:B------:R-:W-:Y:S02]  /*1ebb0*/  ISETP.GT.AND P4, PT, R0, 0xa0, P3 ;  /* 0x000000a00000780c */ /* 0x000fe40001f84270 */
[----:B------:R-:W-:Y:S02]  /*1ebc0*/  PRMT R13, R9, 0x7610, R13 ;  /* 0x00007610090d7816 */ /* 0x000fe4000000000d */
        /* <DEDUP_REMOVED lines=68> */
[----:B------:R-:W-:Y:S02]  /*1f010*/  ISETP.GT.AND P1, PT, R0, 0xb8, P2 ;  /* 0x000000b80000780c */ /* 0x000fe40001724270 */
[----:B------:R-:W-:Y:S02]  /*1f020*/  F2FP.BF16.F32.PACK_AB R8, RZ, R8 ;  /* 0x00000008ff08723e */ /* 0x000fe400000010ff */
[----:B0-----:R-:W-:Y:S01]  /*1f030*/  PRMT R10, R9, 0x7610, R10 ;  /* 0x00007610090a7816 */ /* 0x001fe2000000000a */
[-C--:B------:R-:W-:Y:S01]  /*1f040*/  FMUL R9, R180, R2.reuse ;  /* 0x00000002b4097220 */ /* 0x080fe20000400000 */
[----:B-1----:R-:W-:Y:S01]  /*1f050*/  PRMT R11, R3, 0x7610, R11 ;  /* 0x00007610030b7816 */ /* 0x002fe2000000000b */
[----:B------:R-:W-:Y:S01]  /*1f060*/  FMUL R3, R179, R2 ;  /* 0x00000002b3037220 */ /* 0x000fe20000400000 */
[----:B------:R0:W-:Y:S02]  /*1f070*/  @P5 STG.E.U16 desc[UR44][R4.64+0x170], R12 ;  /* 0x0001700c04005986 */ /* 0x0001e4000c10152c */
[----:B------:R-:W-:-:S02]  /*1f080*/  F2FP.BF16.F32.PACK_AB R9, RZ, R9 ;  /* 0x00000009ff09723e */ /* 0x000fc400000010ff */
[C---:B------:R-:W-:Y:S02]  /*1f090*/  ISETP.GT.AND P4, PT, R0.reuse, 0xb9, P2 ;  /* 0x000000b90000780c */ /* 0x040fe40001784270 */
[----:B------:R-:W-:Y:S02]  /*1f0a0*/  ISETP.GT.AND P5, PT, R0, 0xc0, P3 ;  /* 0x000000c00000780c */ /* 0x000fe40001fa4270 */
[----:B0-----:R-:W-:Y:S02]  /*1f0b0*/  PRMT R12, R8, 0x7610, R12 ;  /* 0x00007610080c7816 */ /* 0x001fe4000000000c */
[----:B------:R-:W-:Y:S01]  /*1f0c0*/  F2FP.BF16.F32.PACK_AB R8, RZ, R3 ;  /* 0x00000003ff08723e */ /* 0x000fe200000010ff */
[----:B------:R-:W-:Y:S01]  /*1f0d0*/  FMUL R3, R178, R2 ;  /* 0x00000002b2037220 */ /* 0x000fe20000400000 */
[----:B------:R-:W-:Y:S01]  /*1f0e0*/  PRMT R13, R9, 0x7610, R13 ;  /* 0x00007610090d7816 */ /* 0x000fe2000000000d */
[----:B------:R0:W-:Y:S01]  /*1f0f0*/  @P6 STG.E.U16 desc[UR44][R4.64+0x172], R10 ;  /* 0x0001720a04006986 */ /* 0x0001e2000c10152c */
[----:B------:R-:W-:-:S02]  /*1f100*/  ISETP.GT.AND P0, PT, R0, 0xc1, P3 ;  /* 0x000000c10000780c */ /* 0x000fc40001f04270 */
[----:B------:R-:W-:Y:S01]  /*1f110*/  F2FP.BF16.F32.PACK_AB R9, RZ, R3 ;  /* 0x00000003ff09723e */ /* 0x000fe200000010ff */
[----:B------:R1:W-:Y:S01]  /*1f120*/  @P1 STG.E.U16 desc[UR44][R6.64+0x170], R11 ;  /* 0x0001700b06001986 */ /* 0x0003e2000c10152c */
[-C--:B------:R-:W-:Y:S01]  /*1f130*/  FMUL R3, R176, R2.reuse ;  /* 0x00000002b0037220 */ /* 0x080fe20000400000 */
[----:B------:R-:W-:Y:S02]  /*1f140*/  ISETP.GT.AND P1, PT, R0, 0xc0, P2 ;  /* 0x000000c00000780c */ /* 0x000fe40001724270 */
        /* <DEDUP_REMOVED lines=40> */
[C---:B------:R-:W-:Y:S01]  /*1f3d0*/  ISETP.GT.AND P0, PT, R0.reuse, 0xd0, P2 ;  /* 0x000000d00000780c */ /* 0x040fe20001704270 */
        /* <DEDUP_REMOVED lines=11> */
[----:B------:R-:W-:Y:S01]  /*1f490*/  ISETP.GT.AND P5, PT, R0, 0xd9, P3 ;  /* 0x000000d90000780c */ /* 0x000fe20001fa4270 */
[----:B------:R-:W-:Y:S01]  /*1f4a0*/  FMUL R8, R166, R2 ;  /* 0x00000002a6087220 */ /* 0x000fe20000400000 */
[----:B------:R-:W-:Y:S01]  /*1f4b0*/  @P0 STG.E.U16 desc[UR44][R6.64+0x1a0], R14 ;  /* 0x0001a00e06000986 */ /* 0x000fe2000c10152c */
[----:B------:R-:W-:-:S03]  /*1f4c0*/  ISETP.GT.AND P0, PT, R0, 0xd8, P2 ;  /* 0x000000d80000780c */ /* 0x000fc60001704270 */
[----:B------:R0:W-:Y:S01]  /*1f4d0*/  @P1 STG.E.U16 desc[UR44][R6.64+0x1a2], R9 ;  /* 0x0001a20906001986 */ /* 0x0001e2000c10152c */
[----:B------:R-:W-:Y:S02]  /*1f4e0*/  F2FP.BF16.F32.PACK_AB R8, RZ, R8 ;  /* 0x00000008ff08723e */ /* 0x000fe400000010ff */
[----:B------:R-:W-:Y:S02]  /*1f4f0*/  ISETP.GT.AND P1, PT, R0, 0xd9, P2 ;  /* 0x000000d90000780c */ /* 0x000fe40001724270 */
        /* <DEDUP_REMOVED lines=16> */
[----:B------:R1:W-:Y:S01]  /*1f600*/  @P1 STG.E.U16 desc[UR44][R6.64+0x1b2], R10 ;  /* 0x0001b20a06001986 */ /* 0x0003e2000c10152c */
[----:B------:R-:W-:Y:S02]  /*1f610*/  ISETP.GT.AND P1, PT, R0, 0xe0, P2 ;  /* 0x000000e00000780c */ /* 0x000fe40001724270 */
[----:B0-----:R-:W-:Y:S02]  /*1f620*/  PRMT R12, R8, 0x7610, R12 ;  /* 0x00007610080c7816 */ /* 0x001fe4000000000c */
[----:B------:R-:W-:Y:S01]  /*1f630*/  F2FP.BF16.F32.PACK_AB R8, RZ, R3 ;  /* 0x00000003ff08723e */ /* 0x000fe200000010ff */
[-C--:B------:R-:W-:Y:S01]  /*1f640*/  FMUL R3, R160, R2.reuse ;  /* 0x00000002a0037220 */ /* 0x080fe20000400000 */
[----:B------:R-:W-:Y:S01]  /*1f650*/  ISETP.GT.AND P0, PT, R0, 0xe1, P2 ;  /* 0x000000e10000780c */ /* 0x000fe20001704270 */
[----:B------:R0:W-:Y:S01]  /*1f660*/  @P4 STG.E.U16 desc[UR44][R4.64+0x1c0], R11 ;  /* 0x0001c00b04004986 */ /* 0x0001e2000c10152c */
[----:B-1----:R-:W-:Y:S02]  /*1f670*/  PRMT R10, R9, 0x7610, R10 ;  /* 0x00007610090a7816 */ /* 0x002fe4000000000a */
[----:B------:R-:W-:Y:S01]  /*1f680*/  PRMT R13, R8, 0x7610, R13 ;  /* 0x00007610080d7816 */ /* 0x000fe2000000000d */
[----:B------:R-:W-:Y:S01]  /*1f690*/  @P5 STG.E.U16 desc[UR44][R4.64+0x1c2], R12 ;  /* 0x0001c20c04005986 */ /* 0x000fe2000c10152c */
[----:B------:R-:W-:Y:S01]  /*1f6a0*/  FMUL R8, R159, R2 ;  /* 0x000000029f087220 */ /* 0x000fe20000400000 */
[----:B------:R-:W-:-:S02]  /*1f6b0*/  ISETP.GT.AND P4, PT, R0, 0xe8, P3 ;  /* 0x000000e80000780c */ /* 0x000fc40001f84270 */
[----:B------:R-:W-:Y:S01]  /*1f6c0*/  F2FP.BF16.F32.PACK_AB R9, RZ, R3 ;  /* 0x00000003ff09723e */ /* 0x000fe200000010ff */
[----:B------:R-:W-:Y:S01]  /*1f6d0*/  FMUL R3, R158, R2 ;  /* 0x000000029e037220 */ /* 0x000fe20000400000 */
[C---:B------:R-:W-:Y:S02]  /*1f6e0*/  ISETP.GT.AND P5, PT, R0.reuse, 0xe9, P3 ;  /* 0x000000e90000780c */ /* 0x040fe40001fa4270 */
[----:B------:R-:W-:Y:S02]  /*1f6f0*/  ISETP.GT.AND P6, PT, R0, 0xe8, P2 ;  /* 0x000000e80000780c */ /* 0x000fe400017c4270 */
[----:B------:R-:W-:Y:S01]  /*1f700*/  F2FP.BF16.F32.PACK_AB R8, RZ, R8 ;  /* 0x00000008ff08723e */ /* 0x000fe200000010ff */
[----:B------:R1:W-:Y:S01]  /*1f710*/  @P1 STG.E.U16 desc[UR44][R6.64+0x1c0], R10 ;  /* 0x0001c00a06001986 */ /* 0x0003e2000c10152c */
[----:B------:R-:W-:Y:S02]  /*1f720*/  F2FP.BF16.F32.PACK_AB R3, RZ, R3 ;  /* 0x00000003ff03723e */ /* 0x000fe400000010ff */
[----:B0-----:R-:W-:-:S02]  /*1f730*/  PRMT R11, R8, 0x7610, R11 ;  /* 0x00007610080b7816 */ /* 0x001fc4000000000b */
[----:B------:R-:W-:Y:S01]  /*1f740*/  PRMT R18, R3, 0x7610, R18 ;  /* 0x0000761003127816 */ /* 0x000fe20000000012 */
[----:B------:R0:W-:Y:S01]  /*1f750*/  @P0 STG.E.U16 desc[UR44][R6.64+0x1c2], R13 ;  /* 0x0001c20d06000986 */ /* 0x0001e2000c10152c */
[----:B-1----:R-:W-:Y:S01]  /*1f760*/  PRMT R10, R9, 0x7610, R10 ;  /* 0x00007610090a7816 */ /* 0x002fe2000000000a */
[----:B------:R-:W-:-:S04]  /*1f770*/  FMUL R3, R157, R2 ;  /* 0x000000029d037220 */ /* 0x000fc80000400000 */
[----:B------:R-:W-:Y:S01]  /*1f780*/  @P4 STG.E.U16 desc[UR44][R4.64+0x1d0], R10 ;  /* 0x0001d00a04004986 */ /* 0x000fe2000c10152c */
[----:B------:R-:W-:-:S03]  /*1f790*/  ISETP.GT.AND P4, PT, R0, 0xe9, P2 ;  /* 0x000000e90000780c */ /* 0x000fc60001784270 */
[----:B------:R1:W-:Y:S01]  /*1f7a0*/  @P5 STG.E.U16 desc[UR44][R4.64+0x1d2], R11 ;  /* 0x0001d20b04005986 */ /* 0x0003e2000c10152c */
[----:B------:R-:W-:-:S03]  /*1f7b0*/  ISETP.GT.AND P5, PT, R0, 0xf0, P3 ;  /* 0x000000f00000780c */ /* 0x000fc60001fa4270 */
[----:B------:R-:W-:Y:S01]  /*1f7c0*/  @P6 STG.E.U16 desc[UR44][R6.64+0x1d0], R18 ;  /* 0x0001d01206006986 */ /* 0x000fe2000c10152c */
[----:B------:R-:W-:Y:S01]  /*1f7d0*/  ISETP.GT.AND P6, PT, R0, 0xf1, P3 ;  /* 0x000000f10000780c */ /* 0x000fe20001fc4270 */
[-C--:B------:R-:W-:Y:S01]  /*1f7e0*/  FMUL R8, R156, R2.reuse ;  /* 0x000000029c087220 */ /* 0x080fe20000400000 */
[----:B------:R-:W-:Y:S01]  /*1f7f0*/  FMUL R9, R155, R2 ;  /* 0x000000029b097220 */ /* 0x000fe20000400000 */
[----:B0-----:R-:W-:-:S03]  /*1f800*/  F2FP.BF16.F32.PACK_AB R13, RZ, R3 ;  /* 0x00000003ff0d723e */ /* 0x001fc600000010ff */
[----:B------:R-:W-:Y:S02]  /*1f810*/  F2FP.BF16.F32.PACK_AB R14, RZ, R8 ;  /* 0x00000008ff0e723e */ /* 0x000fe400000010ff */
[----:B------:R-:W-:Y:S01]  /*1f820*/  F2FP.BF16.F32.PACK_AB R15, RZ, R9 ;  /* 0x00000009ff0f723e */ /* 0x000fe200000010ff */
[----:B------:R-:W-:Y:S01]  /*1f830*/  @P4 STG.E.U16 desc[UR44][R6.64+0x1d2], R13 ;  /* 0x0001d20d06004986 */ /* 0x000fe2000c10152c */
[----:B------:R-:W-:-:S03]  /*1f840*/  ISETP.GT.AND P4, PT, R0, 0xf1, P2 ;  /* 0x000000f10000780c */ /* 0x000fc60001784270 */
[----:B------:R-:W-:Y:S04]  /*1f850*/  @P5 STG.E.U16 desc[UR44][R4.64+0x1e0], R14 ;  /* 0x0001e00e04005986 */ /* 0x000fe8000c10152c */
[----:B------:R-:W-:Y:S01]  /*1f860*/  @P6 STG.E.U16 desc[UR44][R4.64+0x1e2], R15 ;  /* 0x0001e20f04006986 */ /* 0x000fe2000c10152c */
[----:B------:R-:W-:Y:S01]  /*1f870*/  ISETP.GT.AND P6, PT, R0, 0xf0, P2 ;  /* 0x000000f00000780c */ /* 0x000fe200017c4270 */
[-C--:B-1----:R-:W-:Y:S01]  /*1f880*/  FMUL R11, R154, R2.reuse ;  /* 0x000000029a0b7220 */ /* 0x082fe20000400000 */
[----:B------:R-:W-:-:S04]  /*1f890*/  FMUL R12, R23, R2 ;  /* 0x00000002170c7220 */ /* 0x000fc80000400000 */
[----:B------:R-:W-:Y:S02]  /*1f8a0*/  F2FP.BF16.F32.PACK_AB R11, RZ, R11 ;  /* 0x0000000bff0b723e */ /* 0x000fe400000010ff */
[----:B------:R-:W-:Y:S02]  /*1f8b0*/  F2FP.BF16.F32.PACK_AB R12, RZ, R12 ;  /* 0x0000000cff0c723e */ /* 0x000fe400000010ff */
[C---:B------:R-:W-:Y:S02]  /*1f8c0*/  ISETP.GT.AND P5, PT, R0.reuse, 0xf8, P3 ;  /* 0x000000f80000780c */ /* 0x040fe40001fa4270 */
[----:B------:R-:W-:Y:S01]  /*1f8d0*/  ISETP.GT.AND P3, PT, R0, 0xf9, P3 ;  /* 0x000000f90000780c */ /* 0x000fe20001f64270 */
[----:B------:R-:W-:Y:S01]  /*1f8e0*/  @P6 STG.E.U16 desc[UR44][R6.64+0x1e0], R11 ;  /* 0x0001e00b06006986 */ /* 0x000fe2000c10152c */
[----:B------:R-:W-:-:S03]  /*1f8f0*/  FMUL R10, R22, R2 ;  /* 0x00000002160a7220 */ /* 0x000fc60000400000 */
[----:B------:R0:W-:Y:S01]  /*1f900*/  @P4 STG.E.U16 desc[UR44][R6.64+0x1e2], R12 ;  /* 0x0001e20c06004986 */ /* 0x0001e2000c10152c */
[----:B------:R-:W-:Y:S01]  /*1f910*/  ISETP.GT.AND P4, PT, R0, 0xf8, P2 ;  /* 0x000000f80000780c */ /* 0x000fe20001784270 */
[-C--:B------:R-:W-:Y:S01]  /*1f920*/  FMUL R9, R21, R2.reuse ;  /* 0x0000000215097220 */ /* 0x080fe20000400000 */
[-C--:B------:R-:W-:Y:S01]  /*1f930*/  FMUL R8, R19, R2.reuse ;  /* 0x0000000213087220 */ /* 0x080fe20000400000 */
[----:B------:R-:W-:Y:S01]  /*1f940*/  FMUL R3, R20, R2 ;  /* 0x0000000214037220 */ /* 0x000fe20000400000 */
[----:B------:R-:W-:Y:S02]  /*1f950*/  F2FP.BF16.F32.PACK_AB R10, RZ, R10 ;  /* 0x0000000aff0a723e */ /* 0x000fe400000010ff */
[----:B------:R-:W-:Y:S02]  /*1f960*/  ISETP.GT.AND P2, PT, R0, 0xf9, P2 ;  /* 0x000000f90000780c */ /* 0x000fe40001744270 */
[----:B------:R-:W-:Y:S02]  /*1f970*/  F2FP.BF16.F32.PACK_AB R9, RZ, R9 ;  /* 0x00000009ff09723e */ /* 0x000fe400000010ff */
[----:B------:R-:W-:-:S02]  /*1f980*/  F2FP.BF16.F32.PACK_AB R8, RZ, R8 ;  /* 0x00000008ff08723e */ /* 0x000fc400000010ff */
[----:B------:R-:W-:Y:S01]  /*1f990*/  F2FP.BF16.F32.PACK_AB R3, RZ, R3 ;  /* 0x00000003ff03723e */ /* 0x000fe200000010ff */
[----:B------:R-:W-:Y:S01]  /*1f9a0*/  @P5 STG.E.U16 desc[UR44][R4.64+0x1f0], R10 ;  /* 0x0001f00a04005986 */ /* 0x000fe2000c10152c */
[----:B0-----:R-:W-:Y:S01]  /*1f9b0*/  PRMT R12, R8, 0x7610, R12 ;  /* 0x00007610080c7816 */ /* 0x001fe2000000000c */
[----:B------:R-:W-:Y:S01]  /*1f9c0*/  USHF.L.U32 UR12, UR8, 0x8, URZ ;  /* 0x00000008080c7899 */ /* 0x000fe2000800063f */
[----:B------:R-:W-:Y:S01]  /*1f9d0*/  PRMT R11, R3, 0x7610, R11 ;  /* 0x00007610030b7816 */ /* 0x000fe2000000000b */
[----:B------:R0:W-:Y:S01]  /*1f9e0*/  @P3 STG.E.U16 desc[UR44][R4.64+0x1f2], R9 ;  /* 0x0001f20904003986 */ /* 0x0001e2000c10152c */
[----:B------:R-:W-:Y:S01]  /*1f9f0*/  @P4 MOV R8, R6 ;  /* 0x0000000600084202 */ /* 0x000fe20000000f00 */
[----:B------:R-:W-:Y:S01]  /*1fa00*/  USHF.L.U64.HI UR11, UR8, 0x8, UR9 ;  /* 0x00000008080b7899 */ /* 0x000fe20008010209 */
[----:B------:R-:W-:Y:S01]  /*1fa10*/  ISETP.GT.AND P1, PT, R153, 0x80, PT ;  /* 0x000000809900780c */ /* 0x000fe20003f24270 */
[----:B------:R-:W-:Y:S02]  /*1fa20*/  IMAD.U32 R3, RZ, RZ, UR12 ;  /* 0x0000000cff037e24 */ /* 0x000fe4000f8e00ff */
[----:B0-----:R-:W-:Y:S01]  /*1fa30*/  @P4 IMAD.MOV.U32 R9, RZ, RZ, R7 ;  /* 0x000000ffff094224 */ /* 0x001fe200078e0007 */
[----:B------:R-:W-:-:S04]  /*1fa40*/  ISETP.GT.AND P3, PT, R0, RZ, P1 ;  /* 0x000000ff0000720c */ /* 0x000fc80000f64270 */
[----:B------:R0:W-:Y:S01]  /*1fa50*/  @P4 STG.E.U16 desc[UR44][R8.64+0x1f0], R11 ;  /* 0x0001f00b08004986 */ /* 0x0001e2000c10152c */
[----:B------:R-:W-:Y:S01]  /*1fa60*/  ISETP.GT.AND P4, PT, R0, 0x1, P1 ;  /* 0x000000010000780c */ /* 0x000fe20000f84270 */
[-C--:B------:R-:W-:Y:S01]  /*1fa70*/  FMUL R24, R24, R2.reuse ;  /* 0x0000000218187220 */ /* 0x080fe20000400000 */
[----:B------:R-:W-:Y:S01]  /*1fa80*/  FMUL R25, R25, R2 ;  /* 0x0000000219197220 */ /* 0x000fe20000400000 */
[----:B0-----:R-:W-:Y:S01]  /*1fa90*/  @P2 MOV R8, R6 ;  /* 0x0000000600082202 */ /* 0x001fe20000000f00 */
[----:B------:R-:W-:Y:S02]  /*1faa0*/  @P2 IMAD.MOV.U32 R9, RZ, RZ, R7 ;  /* 0x000000ffff092224 */ /* 0x000fe400078e0007 */
[----:B------:R-:W-:-:S03]  /*1fab0*/  IMAD.U32 R7, RZ, RZ, UR11 ;  /* 0x0000000bff077e24 */ /* 0x000fc6000f8e00ff */
[----:B------:R0:W-:Y:S01]  /*1fac0*/  @P2 STG.E.U16 desc[UR44][R8.64+0x1f2], R12 ;  /* 0x0001f20c08002986 */ /* 0x0001e2000c10152c */
[C---:B------:R-:W-:Y:S02]  /*1fad0*/  IADD3 R6, P2, P6, R4.reuse, UR5, R3 ;  /* 0x0000000504067c10 */ /* 0x040fe4000fe5e003 */
[----:B------:R-:W-:Y:S02]  /*1fae0*/  IADD3 R4, P5, R4, UR12, RZ ;  /* 0x0000000c04047c10 */ /* 0x000fe4000ffbe0ff */
[----:B------:R-:W-:Y:S02]  /*1faf0*/  IADD3.X R7, R5, UR4, R7, P2, P6 ;  /* 0x0000000405077c10 */ /* 0x000fe400097ec407 */
[----:B------:R-:W-:Y:S02]  /*1fb00*/  ISETP.GT.AND P0, PT, R153, 0x88, PT ;  /* 0x000000889900780c */ /* 0x000fe40003f04270 */
[----:B------:R-:W-:Y:S02]  /*1fb10*/  F2FP.BF16.F32.PACK_AB R24, RZ, R24 ;  /* 0x00000018ff18723e */ /* 0x000fe400000010ff */
[----:B------:R-:W-:-:S02]  /*1fb20*/  IADD3.X R5, R5, UR11, RZ, P5, !PT ;  /* 0x0000000b05057c10 */ /* 0x000fc4000affe4ff */
[----:B------:R-:W-:Y:S02]  /*1fb30*/  F2FP.BF16.F32.PACK_AB R25, RZ, R25 ;  /* 0x00000019ff19723e */ /* 0x000fe400000010ff */
[C---:B------:R-:W-:Y:S01]  /*1fb40*/  ISETP.GT.AND P2, PT, R0.reuse, RZ, P0 ;  /* 0x000000ff0000720c */ /* 0x040fe20000744270 */
[----:B------:R-:W-:Y:S01]  /*1fb50*/  @P3 STG.E.U16 desc[UR44][R4.64], R24 ;  /* 0x0000001804003986 */ /* 0x000fe2000c10152c */
[----:B------:R-:W-:Y:S01]  /*1fb60*/  ISETP.GT.AND P3, PT, R0, 0x1, P0 ;  /* 0x000000010000780c */ /* 0x000fe20000764270 */
[-C--:B------:R-:W-:Y:S02]  /*1fb70*/  FMUL R26, R26, R2.reuse ;  /* 0x000000021a1a7220 */ /* 0x080fe40000400000 */
[----:B------:R-:W-:Y:S01]  /*1fb80*/  @P4 STG.E.U16 desc[UR44][R4.64+0x2], R25 ;  /* 0x0000021904004986 */ /* 0x000fe2000c10152c */
[----:B------:R-:W-:Y:S01]  /*1fb90*/  ISETP.GT.AND P4, PT, R0, 0x8, P1 ;  /* 0x000000080000780c */ /* 0x000fe20000f84270 */
[-C--:B------:R-:W-:Y:S01]  /*1fba0*/  FMUL R27, R27, R2.reuse ;  /* 0x000000021b1b7220 */ /* 0x080fe20000400000 */
[----:B0-----:R-:W-:Y:S01]  /*1fbb0*/  IADD3 R8, P5, R4, UR5, RZ ;  /* 0x0000000504087c10 */ /* 0x001fe2000ffbe0ff */
[----:B------:R-:W-:Y:S01]  /*1fbc0*/  FMUL R28, R28, R2 ;  /* 0x000000021c1c7220 */ /* 0x000fe20000400000 */
[----:B------:R-:W-:-:S02]  /*1fbd0*/  F2FP.BF16.F32.PACK_AB R26, RZ, R26 ;  /* 0x0000001aff1a723e */ /* 0x000fc400000010ff */
[----:B------:R-:W-:Y:S02]  /*1fbe0*/  IADD3.X R9, R5, UR4, RZ, P5, !PT ;  /* 0x0000000405097c10 */ /* 0x000fe4000affe4ff */
[----:B------:R-:W-:Y:S02]  /*1fbf0*/  F2FP.BF16.F32.PACK_AB R27, RZ, R27 ;  /* 0x0000001bff1b723e */ /* 0x000fe400000010ff */
[----:B------:R-:W-:Y:S01]  /*1fc00*/  F2FP.BF16.F32.PACK_AB R28, RZ, R28 ;  /* 0x0000001cff1c723e */ /* 0x000fe200000010ff */
[----:B------:R-:W-:Y:S01]  /*1fc10*/  @P2 STG.E.U16 desc[UR44][R8.64], R26 ;  /* 0x0000001a08002986 */ /* 0x000fe2000c10152c */
[C---:B------:R-:W-:Y:S02]  /*1fc20*/  ISETP.GT.AND P5, PT, R0.reuse, 0x9, P1 ;  /* 0x000000090000780c */ /* 0x040fe40000fa4270 */
[C---:B------:R-:W-:Y:S01]  /*1fc30*/  ISETP.GT.AND P2, PT, R0.reuse, 0x8, P0 ;  /* 0x000000080000780c */ /* 0x040fe20000744270 */
[----:B------:R-:W-:Y:S01]  /*1fc40*/  @P3 STG.E.U16 desc[UR44][R8.64+0x2], R27 ;  /* 0x0000021b08003986 */ /* 0x000fe2000c10152c */
[-C--:B------:R-:W-:Y:S01]  /*1fc50*/  FMUL R29, R29, R2.reuse ;  /* 0x000000021d1d7220 */ /* 0x080fe20000400000 */
[----:B------:R-:W-:Y:S01]  /*1fc60*/  ISETP.GT.AND P3, PT, R0, 0x9, P0 ;  /* 0x000000090000780c */ /* 0x000fe20000764270 */
[-C--:B------:R-:W-:Y:S01]  /*1fc70*/  FMUL R30, R30, R2.reuse ;  /* 0x000000021e1e7220 */ /* 0x080fe20000400000 */
[----:B------:R-:W-:Y:S01]  /*1fc80*/  @P4 STG.E.U16 desc[UR44][R4.64+0x10], R28 ;  /* 0x0000101c04004986 */ /* 0x000fe2000c10152c */
[----:B------:R-:W-:Y:S01]  /*1fc90*/  ISETP.GT.AND P4, PT, R0, 0x10, P1 ;  /* 0x000000100000780c */ /* 0x000fe20000f84270 */
[-C--:B------:R-:W-:Y:S01]  /*1fca0*/  FMUL R31, R31, R2.reuse ;  /* 0x000000021f1f7220 */ /* 0x080fe20000400000 */
[----:B------:R-:W-:Y:S01]  /*1fcb0*/  IADD3 R10, P6, R4, UR5, RZ ;  /* 0x00000005040a7c10 */ /* 0x000fe2000ffde0ff */
[----:B------:R-:W-:Y:S01]  /*1fcc0*/  FMUL R32, R32, R2 ;  /* 0x0000000220207220 */ /* 0x000fe20000400000 */
[----:B------:R-:W-:-:S02]  /*1fcd0*/  F2FP.BF16.F32.PACK_AB R29, RZ, R29 ;  /* 0x0000001dff1d723e */ /* 0x000fc400000010ff */
[----:B------:R-:W-:Y:S02]  /*1fce0*/  F2FP.BF16.F32.PACK_AB R30, RZ, R30 ;  /* 0x0000001eff1e723e */ /* 0x000fe400000010ff */
[----:B------:R-:W-:Y:S02]  /*1fcf0*/  IADD3.X R11, R5, UR4, RZ, P6, !PT ;  /* 0x00000004050b7c10 */ /* 0x000fe4000b7fe4ff */
[----:B------:R-:W-:Y:S01]  /*1fd00*/  F2FP.BF16.F32.PACK_AB R31, RZ, R31 ;  /* 0x0000001fff1f723e */ /* 0x000fe200000010ff */
[----:B------:R-:W-:Y:S01]  /*1fd10*/  @P5 STG.E.U16 desc[UR44][R4.64+0x12], R29 ;  /* 0x0000121d04005986 */ /* 0x000fe2000c10152c */
[----:B------:R-:W-:Y:S02]  /*1fd20*/  F2FP.BF16.F32.PACK_AB R32, RZ, R32 ;  /* 0x00000020ff20723e */ /* 0x000fe400000010ff */
[C---:B------:R-:W-:Y:S01]  /*1fd30*/  ISETP.GT.AND P5, PT, R0.reuse, 0x11, P1 ;  /* 0x000000110000780c */ /* 0x040fe20000fa4270 */
[----:B------:R-:W-:Y:S01]  /*1fd40*/  @P2 STG.E.U16 desc[UR44][R10.64+0x10], R30 ;  /* 0x0000101e0a002986 */ /* 0x000fe2000c10152c */
[----:B------:R-:W-:Y:S01]  /*1fd50*/  ISETP.GT.AND P2, PT, R0, 0x10, P0 ;  /* 0x000000100000780c */ /* 0x000fe20000744270 */
[----:B------:R-:W-:-:S02]  /*1fd60*/  FMUL R33, R33, R2 ;  /* 0x0000000221217220 */ /* 0x000fc40000400000 */
[----:B------:R-:W-:Y:S01]  /*1fd70*/  @P3 STG.E.U16 desc[UR44][R6.64+0x12], R31 ;  /* 0x0000121f06003986 */ /* 0x000fe2000c10152c */
[----:B------:R-:W-:Y:S01]  /*1fd80*/  ISETP.GT.AND P3, PT, R0, 0x11, P0 ;  /* 0x000000110000780c */ /* 0x000fe20000764270 */
[-C--:B------:R-:W-:Y:S02]  /*1fd90*/  FMUL R34, R34, R2.reuse ;  /* 0x0000000222227220 */ /* 0x080fe40000400000 */
[----:B------:R-:W-:Y:S01]  /*1fda0*/  @P4 STG.E.U16 desc[UR44][R4.64+0x20], R32 ;  /* 0x0000202004004986 */ /* 0x000fe2000c10152c */
[----:B------:R-:W-:Y:S01]  /*1fdb0*/  ISETP.GT.AND P4, PT, R0, 0x18, P1 ;  /* 0x000000180000780c */ /* 0x000fe20000f84270 */
[-C--:B------:R-:W-:Y:S01]  /*1fdc0*/  FMUL R35, R35, R2.reuse ;  /* 0x0000000223237220 */ /* 0x080fe20000400000 */
[----:B------:R-:W-:Y:S01]  /*1fdd0*/  FMUL R36, R36, R2 ;  /* 0x0000000224247220 */ /* 0x000fe20000400000 */
[----:B------:R-:W-:Y:S02]  /*1fde0*/  F2FP.BF16.F32.PACK_AB R33, RZ, R33 ;  /* 0x00000021ff21723e */ /* 0x000fe400000010ff */
[----:B------:R-:W-:-:S02]  /*1fdf0*/  F2FP.BF16.F32.PACK_AB R34, RZ, R34 ;  /* 0x00000022ff22723e */ /* 0x000fc400000010ff */
[----:B------:R-:W-:Y:S01]  /*1fe00*/  F2FP.BF16.F32.PACK_AB R35, RZ, R35 ;  /* 0x00000023ff23723e */ /* 0x000fe200000010ff */
[----:B------:R-:W-:Y:S01]  /*1fe10*/  @P5 STG.E.U16 desc[UR44][R4.64+0x22], R33 ;  /* 0x0000222104005986 */ /* 0x000fe2000c10152c */
[----:B------:R-:W-:Y:S02]  /*1fe20*/  F2FP.BF16.F32.PACK_AB R36, RZ, R36 ;  /* 0x00000024ff24723e */ /* 0x000fe400000010ff */
[C---:B------:R-:W-:Y:S01]  /*1fe30*/  ISETP.GT.AND P5, PT, R0.reuse, 0x19, P1 ;  /* 0x000000190000780c */ /* 0x040fe20000fa4270 */
[----:B------:R-:W-:Y:S01]  /*1fe40*/  @P2 STG.E.U16 desc[UR44][R6.64+0x20], R34 ;  /* 0x0000202206002986 */ /* 0x000fe2000c10152c */
[C---:B------:R-:W-:Y:S01]  /*1fe50*/  ISETP.GT.AND P2, PT, R0.reuse, 0x18, P0 ;  /* 0x000000180000780c */ /* 0x040fe20000744270 */
[-C--:B------:R-:W-:Y:S02]  /*1fe60*/  FMUL R37, R37, R2.reuse ;  /* 0x0000000225257220 */ /* 0x080fe40000400000 */
[----:B------:R-:W-:Y:S01]  /*1fe70*/  @P3 STG.E.U16 desc[UR44][R6.64+0x22], R35 ;  /* 0x0000222306003986 */ /* 0x000fe2000c10152c */
[----:B------:R-:W-:Y:S01]  /*1fe80*/  ISETP.GT.AND P3, PT, R0, 0x19, P0 ;  /* 0x000000190000780c */ /* 0x000fe20000764270 */
[----:B------:R-:W-:-:S02]  /*1fe90*/  FMUL R38, R38, R2 ;  /* 0x0000000226267220 */ /* 0x000fc40000400000 */
[----:B------:R-:W-:Y:S01]  /*1fea0*/  @P4 STG.E.U16 desc[UR44][R4.64+0x30], R36 ;  /* 0x0000302404004986 */ /* 0x000fe2000c10152c */
[----:B------:R-:W-:Y:S01]  /*1feb0*/  ISETP.GT.AND P4, PT, R0, 0x20, P1 ;  /* 0x000000200000780c */ /* 0x000fe20000f84270 */
[-C--:B------:R-:W-:Y:S01]  /*1fec0*/  FMUL R39, R39, R2.reuse ;  /* 0x0000000227277220 */ /* 0x080fe20000400000 */
[----:B------:R-:W-:Y:S01]  /*1fed0*/  FMUL R40, R40, R2 ;  /* 0x0000000228287220 */ /* 0x000fe20000400000 */
[----:B------:R-:W-:Y:S02]  /*1fee0*/  F2FP.BF16.F32.PACK_AB R37, RZ, R37 ;  /* 0x00000025ff25723e */ /* 0x000fe400000010ff */
[----:B------:R-:W-:Y:S02]  /*1fef0*/  F2FP.BF16.F32.PACK_AB R38, RZ, R38 ;  /* 0x00000026ff26723e */ /* 0x000fe400000010ff */
[----:B------:R-:W-:Y:S01]  /*1ff00*/  F2FP.BF16.F32.PACK_AB R39, RZ, R39 ;  /* 0x00000027ff27723e */ /* 0x000fe200000010ff */
[----:B------:R-:W-:Y:S01]  /*1ff10*/  @P5 STG.E.U16 desc[UR44][R4.64+0x32], R37 ;  /* 0x0000322504005986 */ /* 0x000fe2000c10152c */
[----:B------:R-:W-:-:S02]  /*1ff20*/  F2FP.BF16.F32.PACK_AB R40, RZ, R40 ;  /* 0x00000028ff28723e */ /* 0x000fc400000010ff */
[C---:B------:R-:W-:Y:S01]  /*1ff30*/  ISETP.GT.AND P5, PT, R0.reuse, 0x21, P1 ;  /* 0x000000210000780c */ /* 0x040fe20000fa4270 */
[----:B------:R-:W-:Y:S01]  /*1ff40*/  @P2 STG.E.U16 desc[UR44][R6.64+0x30], R38 ;  /* 0x0000302606002986 */ /* 0x000fe2000c10152c */
[C---:B------:R-:W-:Y:S01]  /*1ff50*/  ISETP.GT.AND P2, PT, R0.reuse, 0x20, P0 ;  /* 0x000000200000780c */ /* 0x040fe20000744270 */
[-C--:B------:R-:W-:Y:S02]  /*1ff60*/  FMUL R41, R41, R2.reuse ;  /* 0x0000000229297220 */ /* 0x080fe40000400000 */
[----:B------:R-:W-:Y:S01]  /*1ff70*/  @P3 STG.E.U16 desc[UR44][R6.64+0x32], R39 ;  /* 0x0000322706003986 */ /* 0x000fe2000c10152c */
[----:B------:R-:W-:Y:S01]  /*1ff80*/  ISETP.GT.AND P3, PT, R0, 0x21, P0 ;  /* 0x000000210000780c */ /* 0x000fe20000764270 */
[-C--:B------:R-:W-:Y:S02]  /*1ff90*/  FMUL R42, R42, R2.reuse ;  /* 0x000000022a2a7220 */ /* 0x080fe40000400000 */
[----:B------:R-:W-:Y:S01]  /*1ffa0*/  @P4 STG.E.U16 desc[UR44][R4.64+0x40], R40 ;  /* 0x0000402804004986 */ /* 0x000fe2000c10152c */
[----:B------:R-:W-:Y:S01]  /*1ffb0*/  ISETP.GT.AND P4, PT, R0, 0x28, P1 ;  /* 0x000000280000780c */ /* 0x000fe20000f84270 */
[-C--:B------:R-:W-:Y:S01]  /*1ffc0*/  FMUL R43, R43, R2.reuse ;  /* 0x000000022b2b7220 */ /* 0x080fe20000400000 */
[----:B------:R-:W-:Y:S01]  /*1ffd0*/  FMUL R44, R44, R2 ;  /* 0x000000022c2c7220 */ /* 0x000fe20000400000 */
[----:B------:R-:W-:-:S02]  /*1ffe0*/  F2FP.BF16.F32.PACK_AB R41, RZ, R41 ;  /* 0x00000029ff29723e */ /* 0x000fc400000010ff */
[----:B------:R-:W-:Y:S02]  /*1fff0*/  F2FP.BF16.F32.PACK_AB R42, RZ, R42 ;  /* 0x0000002aff2a723e */ /* 0x000fe400000010ff */
        /* <DEDUP_REMOVED lines=357> */
[----:B------:R-:W-:Y:S01]  /*21650*/  ISETP.GT.AND P2, PT, R0, 0xd8, P0 ;  /* 0x000000d80000780c */ /* 0x000fe20000744270 */
[-C--:B------:R-:W-:Y:S02]  /*21660*/  FMUL R133, R133, R2.reuse ;  /* 0x0000000285857220 */ /* 0x080fe40000400000 */
[----:B------:R-:W-:Y:S01]  /*21670*/  @P3 STG.E.U16 desc[UR44][R6.64+0x1a2], R131 ;  /* 0x0001a28306003986 */ /* 0x000fe2000c10152c */
[----:B------:R-:W-:-:S03]  /*21680*/  FMUL R134, R134, R2 ;  /* 0x0000000286867220 */ /* 0x000fc60000400000 */
[----:B------:R-:W-:Y:S01]  /*21690*/  @P4 STG.E.U16 desc[UR44][R4.64+0x1b0], R132 ;  /* 0x0001b08404004986 */ /* 0x000fe2000c10152c */
[C---:B------:R-:W-:Y:S01]  /*216a0*/  ISETP.GT.AND P4, PT, R0.reuse, 0xd9, P0 ;  /* 0x000000d90000780c */ /* 0x040fe20000784270 */
[----:B------:R-:W-:Y:S01]  /*216b0*/  FMUL R135, R135, R2 ;  /* 0x0000000287877220 */ /* 0x000fe20000400000 */
[----:B------:R-:W-:Y:S02]  /*216c0*/  F2FP.BF16.F32.PACK_AB R133, RZ, R133 ;  /* 0x00000085ff85723e */ /* 0x000fe400000010ff */
[----:B------:R-:W-:Y:S02]  /*216d0*/  F2FP.BF16.F32.PACK_AB R134, RZ, R134 ;  /* 0x00000086ff86723e */ /* 0x000fe400000010ff */
[----:B------:R-:W-:Y:S01]  /*216e0*/  F2FP.BF16.F32.PACK_AB R135, RZ, R135 ;  /* 0x00000087ff87723e */ /* 0x000fe200000010ff */
[----:B------:R-:W-:Y:S01]  /*216f0*/  @P5 STG.E.U16 desc[UR44][R4.64+0x1b2], R133 ;  /* 0x0001b28504005986 */ /* 0x000fe2000c10152c */
[----:B------:R-:W-:-:S03]  /*21700*/  ISETP.GT.AND P5, PT, R0, 0xe0, P1 ;  /* 0x000000e00000780c */ /* 0x000fc60000fa4270 */
[----:B------:R-:W-:Y:S01]  /*21710*/  @P2 STG.E.U16 desc[UR44][R6.64+0x1b0], R134 ;  /* 0x0001b08606002986 */ /* 0x000fe2000c10152c */
[----:B------:R-:W-:Y:S01]  /*21720*/  ISETP.GT.AND P2, PT, R0, 0xe1, P1 ;  /* 0x000000e10000780c */ /* 0x000fe20000f44270 */
[-C--:B------:R-:W-:Y:S01]  /*21730*/  FMUL R136, R136, R2.reuse ;  /* 0x0000000288887220 */ /* 0x080fe20000400000 */
[C---:B------:R-:W-:Y:S01]  /*21740*/  ISETP.GT.AND P3, PT, R0.reuse, 0xe0, P0 ;  /* 0x000000e00000780c */ /* 0x040fe20000764270 */
[----:B------:R-:W-:Y:S01]  /*21750*/  @P4 STG.E.U16 desc[UR44][R6.64+0x1b2], R135 ;  /* 0x0001b28706004986 */ /* 0x000fe2000c10152c */
[-C--:B------:R-:W-:Y:S01]  /*21760*/  FMUL R137, R137, R2.reuse ;  /* 0x0000000289897220 */ /* 0x080fe20000400000 */
[----:B------:R-:W-:Y:S01]  /*21770*/  ISETP.GT.AND P4, PT, R0, 0xe1, P0 ;  /* 0x000000e10000780c */ /* 0x000fe20000784270 */
[-C--:B------:R-:W-:Y:S01]  /*21780*/  FMUL R138, R138, R2.reuse ;  /* 0x000000028a8a7220 */ /* 0x080fe20000400000 */
[----:B------:R-:W-:Y:S01]  /*21790*/  FMUL R139, R139, R2 ;  /* 0x000000028b8b7220 */ /* 0x000fe20000400000 */
[----:B------:R-:W-:Y:S02]  /*217a0*/  F2FP.BF16.F32.PACK_AB R136, RZ, R136 ;  /* 0x00000088ff88723e */ /* 0x000fe400000010ff */
[----:B------:R-:W-:-:S02]  /*217b0*/  F2FP.BF16.F32.PACK_AB R137, RZ, R137 ;  /* 0x00000089ff89723e */ /* 0x000fc400000010ff */
[----:B------:R-:W-:Y:S02]  /*217c0*/  F2FP.BF16.F32.PACK_AB R138, RZ, R138 ;  /* 0x0000008aff8a723e */ /* 0x000fe400000010ff */
[----:B------:R-:W-:Y:S01]  /*217d0*/  F2FP.BF16.F32.PACK_AB R139, RZ, R139 ;  /* 0x0000008bff8b723e */ /* 0x000fe200000010ff */
[----:B------:R-:W-:Y:S01]  /*217e0*/  @P5 STG.E.U16 desc[UR44][R4.64+0x1c0], R136 ;  /* 0x0001c08804005986 */ /* 0x000fe2000c10152c */
[----:B------:R-:W-:-:S03]  /*217f0*/  ISETP.GT.AND P5, PT, R0, 0xe9, P1 ;  /* 0x000000e90000780c */ /* 0x000fc60000fa4270 */
[----:B------:R-:W-:Y:S01]  /*21800*/  @P2 STG.E.U16 desc[UR44][R4.64+0x1c2], R137 ;  /* 0x0001c28904002986 */ /* 0x000fe2000c10152c */
[C---:B------:R-:W-:Y:S02]  /*21810*/  ISETP.GT.AND P2, PT, R0.reuse, 0xe8, P1 ;  /* 0x000000e80000780c */ /* 0x040fe40000f44270 */
[C---:B------:R-:W-:Y:S01]  /*21820*/  ISETP.GT.AND P6, PT, R0.reuse, 0xe8, P0 ;  /* 0x000000e80000780c */ /* 0x040fe200007c4270 */
[----:B------:R-:W-:Y:S01]  /*21830*/  @P3 STG.E.U16 desc[UR44][R6.64+0x1c0], R138 ;  /* 0x0001c08a06003986 */ /* 0x000fe2000c10152c */
[----:B------:R-:W-:Y:S01]  /*21840*/  ISETP.GT.AND P3, PT, R0, 0xe9, P0 ;  /* 0x000000e90000780c */ /* 0x000fe20000764270 */
[-C--:B------:R-:W-:Y:S01]  /*21850*/  FMUL R140, R140, R2.reuse ;  /* 0x000000028c8c7220 */ /* 0x080fe20000400000 */
[-C--:B------:R-:W-:Y:S01]  /*21860*/  FMUL R141, R141, R2.reuse ;  /* 0x000000028d8d7220 */ /* 0x080fe20000400000 */
[----:B------:R-:W-:Y:S01]  /*21870*/  @P4 STG.E.U16 desc[UR44][R6.64+0x1c2], R139 ;  /* 0x0001c28b06004986 */ /* 0x000fe2000c10152c */
[----:B------:R-:W-:Y:S01]  /*21880*/  ISETP.GT.AND P4, PT, R0, 0xf0, P1 ;  /* 0x000000f00000780c */ /* 0x000fe20000f84270 */
[-C--:B------:R-:W-:Y:S01]  /*21890*/  FMUL R142, R142, R2.reuse ;  /* 0x000000028e8e7220 */ /* 0x080fe20000400000 */
[-C--:B------:R-:W-:Y:S01]  /*218a0*/  FMUL R143, R143, R2.reuse ;  /* 0x000000028f8f7220 */ /* 0x080fe20000400000 */
[----:B------:R-:W-:Y:S01]  /*218b0*/  FMUL R144, R144, R2 ;  /* 0x0000000290907220 */ /* 0x000fe20000400000 */
[----:B------:R-:W-:-:S02]  /*218c0*/  F2FP.BF16.F32.PACK_AB R140, RZ, R140 ;  /* 0x0000008cff8c723e */ /* 0x000fc400000010ff */
[----:B------:R-:W-:Y:S02]  /*218d0*/  F2FP.BF16.F32.PACK_AB R141, RZ, R141 ;  /* 0x0000008dff8d723e */ /* 0x000fe400000010ff */
[----:B------:R-:W-:Y:S02]  /*218e0*/  F2FP.BF16.F32.PACK_AB R142, RZ, R142 ;  /* 0x0000008eff8e723e */ /* 0x000fe400000010ff */
[----:B------:R-:W-:Y:S02]  /*218f0*/  F2FP.BF16.F32.PACK_AB R143, RZ, R143 ;  /* 0x0000008fff8f723e */ /* 0x000fe400000010ff */
[----:B------:R-:W-:Y:S01]  /*21900*/  F2FP.BF16.F32.PACK_AB R144, RZ, R144 ;  /* 0x00000090ff90723e */ /* 0x000fe200000010ff */
[----:B------:R-:W-:Y:S01]  /*21910*/  @P2 STG.E.U16 desc[UR44][R4.64+0x1d0], R140 ;  /* 0x0001d08c04002986 */ /* 0x000fe2000c10152c */
[----:B------:R-:W-:-:S03]  /*21920*/  ISETP.GT.AND P2, PT, R0, 0xf1, P1 ;  /* 0x000000f10000780c */ /* 0x000fc60000f44270 */
[----:B------:R-:W-:Y:S01]  /*21930*/  @P5 STG.E.U16 desc[UR44][R4.64+0x1d2], R141 ;  /* 0x0001d28d04005986 */ /* 0x000fe2000c10152c */
[----:B------:R-:W-:-:S03]  /*21940*/  ISETP.GT.AND P5, PT, R0, 0xf0, P0 ;  /* 0x000000f00000780c */ /* 0x000fc600007a4270 */
[----:B------:R-:W-:Y:S01]  /*21950*/  @P6 STG.E.U16 desc[UR44][R6.64+0x1d0], R142 ;  /* 0x0001d08e06006986 */ /* 0x000fe2000c10152c */
[----:B------:R-:W-:-:S03]  /*21960*/  FMUL R145, R145, R2 ;  /* 0x0000000291917220 */ /* 0x000fc60000400000 */
[----:B------:R-:W-:Y:S01]  /*21970*/  @P3 STG.E.U16 desc[UR44][R6.64+0x1d2], R143 ;  /* 0x0001d28f06003986 */ /* 0x000fe2000c10152c */
[----:B------:R-:W-:-:S03]  /*21980*/  ISETP.GT.AND P3, PT, R0, 0xf8, P1 ;  /* 0x000000f80000780c */ /* 0x000fc60000f64270 */
[----:B------:R-:W-:Y:S01]  /*21990*/  @P4 STG.E.U16 desc[UR44][R4.64+0x1e0], R144 ;  /* 0x0001e09004004986 */ /* 0x000fe2000c10152c */
[----:B------:R-:W-:Y:S01]  /*219a0*/  ISETP.GT.AND P4, PT, R0, 0xf1, P0 ;  /* 0x000000f10000780c */ /* 0x000fe20000784270 */
[-C--:B------:R-:W-:Y:S01]  /*219b0*/  FMUL R146, R146, R2.reuse ;  /* 0x0000000292927220 */ /* 0x080fe20000400000 */
[C---:B------:R-:W-:Y:S01]  /*219c0*/  ISETP.GT.AND P1, PT, R0.reuse, 0xf9, P1 ;  /* 0x000000f90000780c */ /* 0x040fe20000f24270 */
[-C--:B------:R-:W-:Y:S01]  /*219d0*/  FMUL R147, R147, R2.reuse ;  /* 0x0000000293937220 */ /* 0x080fe20000400000 */
[----:B------:R-:W-:Y:S01]  /*219e0*/  ISETP.GT.AND P6, PT, R0, 0xf8, P0 ;  /* 0x000000f80000780c */ /* 0x000fe200007c4270 */
[-C--:B------:R-:W-:Y:S01]  /*219f0*/  FMUL R148, R148, R2.reuse ;  /* 0x0000000294947220 */ /* 0x080fe20000400000 */
[----:B------:R-:W-:Y:S01]  /*21a00*/  FMUL R149, R149, R2 ;  /* 0x0000000295957220 */ /* 0x000fe20000400000 */
[----:B------:R-:W-:Y:S02]  /*21a10*/  F2FP.BF16.F32.PACK_AB R145, RZ, R145 ;  /* 0x00000091ff91723e */ /* 0x000fe400000010ff */
[----:B------:R-:W-:-:S02]  /*21a20*/  F2FP.BF16.F32.PACK_AB R146, RZ, R146 ;  /* 0x00000092ff92723e */ /* 0x000fc400000010ff */
[----:B------:R-:W-:Y:S02]  /*21a30*/  ISETP.GT.AND P0, PT, R0, 0xf9, P0 ;  /* 0x000000f90000780c */ /* 0x000fe40000704270 */
[----:B------:R-:W-:Y:S01]  /*21a40*/  F2FP.BF16.F32.PACK_AB R147, RZ, R147 ;  /* 0x00000093ff93723e */ /* 0x000fe200000010ff */
[----:B------:R-:W-:Y:S01]  /*21a50*/  FMUL R150, R150, R2 ;  /* 0x0000000296967220 */ /* 0x000fe20000400000 */
[----:B------:R-:W-:Y:S02]  /*21a60*/  F2FP.BF16.F32.PACK_AB R148, RZ, R148 ;  /* 0x00000094ff94723e */ /* 0x000fe400000010ff */
[----:B------:R-:W-:Y:S01]  /*21a70*/  F2FP.BF16.F32.PACK_AB R149, RZ, R149 ;  /* 0x00000095ff95723e */ /* 0x000fe200000010ff */
[----:B------:R-:W-:Y:S01]  /*21a80*/  FMUL R151, R151, R2 ;  /* 0x0000000297977220 */ /* 0x000fe20000400000 */
[----:B------:R-:W-:Y:S01]  /*21a90*/  @P2 STG.E.U16 desc[UR44][R4.64+0x1e2], R145 ;  /* 0x0001e29104002986 */ /* 0x000fe2000c10152c */
[----:B------:R-:W-:-:S03]  /*21aa0*/  F2FP.BF16.F32.PACK_AB R150, RZ, R150 ;  /* 0x00000096ff96723e */ /* 0x000fc600000010ff */
[----:B------:R-:W-:Y:S01]  /*21ab0*/  @P5 STG.E.U16 desc[UR44][R6.64+0x1e0], R146 ;  /* 0x0001e09206005986 */ /* 0x000fe2000c10152c */
[----:B------:R-:W-:-:S03]  /*21ac0*/  F2FP.BF16.F32.PACK_AB R151, RZ, R151 ;  /* 0x00000097ff97723e */ /* 0x000fc600000010ff */
[----:B------:R-:W-:Y:S04]  /*21ad0*/  @P4 STG.E.U16 desc[UR44][R6.64+0x1e2], R147 ;  /* 0x0001e29306004986 */ /* 0x000fe8000c10152c */
[----:B------:R-:W-:Y:S04]  /*21ae0*/  @P3 STG.E.U16 desc[UR44][R4.64+0x1f0], R148 ;  /* 0x0001f09404003986 */ /* 0x000fe8000c10152c */
[----:B------:R0:W-:Y:S02]  /*21af0*/  @P1 STG.E.U16 desc[UR44][R4.64+0x1f2], R149 ;  /* 0x0001f29504001986 */ /* 0x0001e4000c10152c */
[----:B0-----:R-:W-:Y:S01]  /*21b00*/  @P6 MOV R4, R6 ;  /* 0x0000000600046202 */ /* 0x001fe20000000f00 */
[----:B------:R-:W-:-:S05]  /*21b10*/  @P6 IMAD.MOV.U32 R5, RZ, RZ, R7 ;  /* 0x000000ffff056224 */ /* 0x000fca00078e0007 */
[----:B------:R0:W-:Y:S04]  /*21b20*/  @P6 STG.E.U16 desc[UR44][R4.64+0x1f0], R150 ;  /* 0x0001f09604006986 */ /* 0x0001e8000c10152c */
[----:B------:R0:W-:Y:S02]  /*21b30*/  @P0 STG.E.U16 desc[UR44][R6.64+0x1f2], R151 ;  /* 0x0001f29706000986 */ /* 0x0001e4000c10152c */
.L_x_542:
[----:B------:R-:W-:Y:S05]  /*21b40*/  BSYNC B0 ;  /* 0x0000000000007941 */ /* 0x000fea0003800000 */
.L_x_34:
[----:B0-----:R-:W2:Y:S04]  /*21b50*/  LDL.LU R5, [R1+0x200] ;  /* 0x0002000001057983 */ /* 0x001ea80000300800 */
[----:B------:R-:W2:Y:S01]  /*21b60*/  LDL.LU R4, [R1+0x204] ;  /* 0x0002040001047983 */ /* 0x000ea20000300800 */
[----:B------:R-:W-:Y:S01]  /*21b70*/  ULDC UR4, c[0x0][0xc] ;  /* 0x0000030000047ab9 */ /* 0x000fe20000000800 */
[----:B------:R-:W-:Y:S01]  /*21b80*/  ULDC UR5, c[0x0][0x10] ;  /* 0x0000040000057ab9 */ /* 0x000fe20000000800 */
[----:B-----5:R-:W2:Y:S01]  /*21b90*/  LDC R3, c[0x0][0x14] ;  /* 0x00000500ff037b82 */ /* 0x020ea20000000800 */
[----:B------:R-:W-:Y:S01]  /*21ba0*/  UIMAD.WIDE.U32 UR4, UR4, UR5, URZ ;  /* 0x00000005040472a5 */ /* 0x000fe2000f8e003f */
[----:B----4-:R-:W-:Y:S01]  /*21bb0*/  PRMT R0, RZ, 0x7610, R0 ;  /* 0x00007610ff007816 */ /* 0x010fe20000000000 */
[----:B------:R-:W-:Y:S01]  /*21bc0*/  UMOV UR41, 0xffffffff ;  /* 0xffffffff00297882 */ /* 0x000fe20000000000 */
[----:B------:R-:W-:-:S03]  /*21bd0*/  UMOV UR42, 0xffffffff ;  /* 0xffffffff002a7882 */ /* 0x000fc60000000000 */
[----:B--2---:R-:W-:-:S04]  /*21be0*/  IMAD.WIDE.U32 R4, R3, UR4, R4 ;  /* 0x0000000403047c25 */ /* 0x004fc8000f8e0004 */
[----:B------:R-:W-:Y:S01]  /*21bf0*/  IMAD R3, R3, UR5, RZ ;  /* 0x0000000503037c24 */ /* 0x000fe2000f8e02ff */
[----:B------:R-:W-:Y:S01]  /*21c00*/  MOV R7, R4 ;  /* 0x0000000400077202 */ /* 0x000fe20000000f00 */
[----:B------:R-:W-:Y:S02]  /*21c10*/  ULDC.64 UR4, c[0x0][0x650] ;  /* 0x0001940000047ab9 */ /* 0x000fe40000000a00 */
[----:B------:R-:W-:Y:S01]  /*21c20*/  IMAD.IADD R6, R5, 0x1, R3 ;  /* 0x0000000105067824 */ /* 0x000fe200078e0203 */
[----:B------:R-:W-:-:S04]  /*21c30*/  ISETP.GE.U32.AND P0, PT, R4, UR4, PT ;  /* 0x0000000404007c0c */ /* 0x000fc8000bf06070 */
[----:B------:R0:W-:Y:S01]  /*21c40*/  STL [R1+0x200], R6 ;  /* 0x0002000601007387 */ /* 0x0001e20000100800 */
[----:B------:R-:W-:-:S03]  /*21c50*/  ISETP.GE.U32.AND.EX P0, PT, R6, UR5, PT, P0 ;  /* 0x0000000506007c0c */ /* 0x000fc6000bf06100 */
[----:B------:R0:W-:Y:S10]  /*21c60*/  STL [R1+0x204], R7 ;  /* 0x0002040701007387 */ /* 0x0001f40000100800 */
[----:B0-----:R-:W-:Y:S05]  /*21c70*/  @P0 BRA `(.L_x_543) ;  /* 0x0000000400880947 */ /* 0x001fea0003800000 */
[----:B------:R-:W0:Y:S01]  /*21c80*/  S2UR UR6, SR_CTAID.X ;  /* 0x00000000000679c3 */ /* 0x000e220000002500 */
[----:B------:R-:W-:Y:S01]  /*21c90*/  ULDC.64 UR12, c[0x0][0x628] ;  /* 0x00018a00000c7ab9 */ /* 0x000fe20000000a00 */
[----:B------:R-:W-:Y:S01]  /*21ca0*/  ULDC UR4, c[0x0][0x150] ;  /* 0x0000540000047ab9 */ /* 0x000fe20000000800 */
[----:B------:R-:W-:Y:S01]  /*21cb0*/  ISETP.NE.U32.AND P0, PT, RZ, UR12, PT ;  /* 0x0000000cff007c0c */ /* 0x000fe2000bf05070 */
[----:B------:R-:W-:Y:S01]  /*21cc0*/  ULDC UR15, c[0x0][0x630] ;  /* 0x00018c00000f7ab9 */ /* 0x000fe20000000800 */
[C---:B------:R-:W-:Y:S01]  /*21cd0*/  R2UR UR16, R7.reuse ;  /* 0x00000000071072ca */ /* 0x040fe200000e0000 */
[----:B------:R-:W-:Y:S01]  /*21ce0*/  ULDC UR19, c[0x0][0x154] ;  /* 0x0000550000137ab9 */ /* 0x000fe20000000800 */
[----:B------:R-:W-:Y:S01]  /*21cf0*/  ISETP.NE.AND.EX P0, PT, RZ, UR13, PT, P0 ;  /* 0x0000000dff007c0c */ /* 0x000fe2000bf05300 */
[----:B------:R-:W2:Y:S01]  /*21d00*/  S2UR UR18, SR_CTAID.Y ;  /* 0x00000000001279c3 */ /* 0x000ea20000002600 */
[----:B------:R-:W-:Y:S02]  /*21d10*/  R2UR UR17, R6 ;  /* 0x00000000061172ca */ /* 0x000fe400000e0000 */
[----:B------:R-:W-:-:S02]  /*21d20*/  R2UR UR10, R7 ;  /* 0x00000000070a72ca */ /* 0x000fc400000e0000 */
[----:B------:R-:W-:Y:S02]  /*21d30*/  R2UR UR11, R6 ;  /* 0x00000000060b72ca */ /* 0x000fe400000e0000 */
[----:B0-----:R-:W-:-:S05]  /*21d40*/  I2FP.F32.U32 R0, UR6 ;  /* 0x0000000600007c45 */ /* 0x001fca0008201000 */
[----:B------:R-:W-:-:S04]  /*21d50*/  FMUL R0, R0, UR4 ;  /* 0x0000000400007c20 */ /* 0x000fc80008400000 */
[----:B------:R0:W4:Y:S01]  /*21d60*/  F2I.U32.TRUNC.NTZ R3, R0 ;  /* 0x0000000000037305 */ /* 0x000122000020f000 */
[----:B--2---:R-:W-:Y:S05]  /*21d70*/  @!P0 BRA `(.L_x_544) ;  /* 0x0000000000308947 */ /* 0x004fea0003800000 */
        /* <DEDUP_REMOVED lines=12> */
.L_x_544:
[----:B------:R-:W-:Y:S01]  /*21e40*/  USHF.R.U64 UR42, UR10, UR15, UR11 ;  /* 0x0000000f0a2a7299 */ /* 0x000fe2000800120b */
[----:B0-----:R-:W-:Y:S01]  /*21e50*/  I2FP.F32.U32 R0, UR18 ;  /* 0x0000001200007c45 */ /* 0x001fe20008201000 */
[----:B------:R-:W-:Y:S02]  /*21e60*/  USHF.R.U32.HI UR4, URZ, UR15, UR11 ;  /* 0x0000000f3f047299 */ /* 0x000fe4000801160b */
[----:B------:R-:W-:Y:S02]  /*21e70*/  UIADD3 UR10, UP0, URZ, -UR42, URZ ;  /* 0x8000002a3f0a7290 */ /* 0x000fe4000ff1e03f */
[----:B------:R-:W-:Y:S01]  /*21e80*/  FMUL R0, R0, UR19 ;  /* 0x0000001300007c20 */ /* 0x000fe20008400000 */
[----:B------:R-:W-:Y:S01]  /*21e90*/  ULDC.64 UR12, c[0x0][0x620] ;  /* 0x00018800000c7ab9 */ /* 0x000fe20000000a00 */
[----:B------:R-:W-:Y:S01]  /*21ea0*/  UIADD3.X UR4, URZ, ~UR4, URZ, UP0, !UPT ;  /* 0x800000043f047290 */ /* 0x000fe200087fe43f */
[----:B------:R-:W-:Y:S01]  /*21eb0*/  UMOV UR8, UR16 ;  /* 0x0000001000087c82 */ /* 0x000fe20008000000 */
[----:B------:R-:W-:-:S02]  /*21ec0*/  UMOV UR9, UR17 ;  /* 0x0000001100097c82 */ /* 0x000fc40008000000 */
[----:B------:R-:W-:Y:S01]  /*21ed0*/  UIMAD UR4, UR4, UR12, URZ ;  /* 0x0000000c040472a4 */ /* 0x000fe2000f8e023f */
[----:B------:R-:W0:Y:S01]  /*21ee0*/  F2I.U32.TRUNC.NTZ R0, R0 ;  /* 0x0000000000007305 */ /* 0x000e22000020f000 */
[----:B------:R-:W-:Y:S01]  /*21ef0*/  UIMAD.WIDE.U32 UR8, UR10, UR12, UR8 ;  /* 0x0000000c0a0872a5 */ /* 0x000fe2000f8e0008 */
[----:B----4-:R-:W-:Y:S01]  /*21f00*/  R2UR UR12, R3 ;  /* 0x00000000030c72ca */ /* 0x010fe200000e0000 */
[----:B------:R-:W-:Y:S01]  /*21f10*/  UIMAD UR10, UR10, UR13, UR4 ;  /* 0x0000000d0a0a72a4 */ /* 0x000fe2000f8e0204 */
[----:B------:R-:W-:Y:S01]  /*21f20*/  ULDC UR11, c[0x0][0x618] ;  /* 0x00018600000b7ab9 */ /* 0x000fe20000000800 */
[----:B------:R-:W-:Y:S02]  /*21f30*/  ULDC UR21, c[0x0][0x658] ;  /* 0x0001960000157ab9 */ /* 0x000fe40000000800 */
[----:B------:R-:W-:Y:S01]  /*21f40*/  UIADD3 UR9, UR9, UR10, URZ ;  /* 0x0000000a09097290 */ /* 0x000fe2000fffe03f */
[----:B------:R-:W-:Y:S01]  /*21f50*/  UMOV UR15, 0xffffffff ;  /* 0xffffffff000f7882 */ /* 0x000fe20000000000 */
[----:B------:R-:W-:Y:S01]  /*21f60*/  ULDC.64 UR4, c[0x0][0x640] ;  /* 0x0001900000047ab9 */ /* 0x000fe20000000a00 */
[----:B------:R-:W-:Y:S01]  /*21f70*/  USHF.L.U32 UR15, UR15, UR21, URZ ;  /* 0x000000150f0f7299 */ /* 0x000fe2000800063f */
[----:B------:R-:W-:Y:S01]  /*21f80*/  ISETP.NE.U32.AND P0, PT, RZ, UR4, PT ;  /* 0x00000004ff007c0c */ /* 0x000fe2000bf05070 */
[----:B------:R-:W-:-:S02]  /*21f90*/  USHF.R.U64 UR16, UR8, UR11, UR9 ;  /* 0x0000000b08107299 */ /* 0x000fc40008001209 */
[----:B------:R-:W-:Y:S01]  /*21fa0*/  USHF.R.U32.HI UR8, URZ, UR11, UR9 ;  /* 0x0000000b3f087299 */ /* 0x000fe20008011609 */
[----:B0-----:R-:W-:Y:S01]  /*21fb0*/  R2UR UR14, R0 ;  /* 0x00000000000e72ca */ /* 0x001fe200000e0000 */
[----:B------:R-:W-:Y:S01]  /*21fc0*/  ULDC UR17, c[0x0][0x608] ;  /* 0x0001820000117ab9 */ /* 0x000fe20000000800 */
[----:B------:R-:W-:Y:S01]  /*21fd0*/  ULOP3.LUT UR40, URZ, UR15, URZ, 0x33, !UPT ;  /* 0x0000000f3f287292 */ /* 0x000fe2000f8e333f */
[----:B------:R-:W-:Y:S01]  /*21fe0*/  ISETP.NE.AND.EX P0, PT, RZ, UR5, PT, P0 ;  /* 0x00000005ff007c0c */ /* 0x000fe2000bf05300 */
[----:B------:R-:W-:Y:S02]  /*21ff0*/  USHF.R.U64 UR15, UR16, UR17, UR8 ;  /* 0x00000011100f7299 */ /* 0x000fe40008001208 */
[----:B------:R-:W-:Y:S02]  /*22000*/  USHF.R.U32.HI UR8, URZ, UR17, UR8 ;  /* 0x000000113f087299 */ /* 0x000fe40008011608 */
[----:B------:R-:W-:Y:S02]  /*22010*/  UIADD3 UR12, -UR12, URZ, URZ ;  /* 0x0000003f0c0c7290 */ /* 0x000fe4000fffe13f */
[----:B------:R-:W-:Y:S01]  /*22020*/  USHF.R.U64 UR17, UR15, UR21, UR8 ;  /* 0x000000150f117299 */ /* 0x000fe20008001208 */
[----:B------:R-:W-:Y:S01]  /*22030*/  UMOV UR19, 0x1 ;  /* 0x0000000100137882 */ /* 0x000fe20000000000 */
[----:B------:R-:W-:Y:S01]  /*22040*/  ULDC UR13, c[0x0][0x144] ;  /* 0x00005100000d7ab9 */ /* 0x000fe20000000800 */
[----:B------:R-:W-:Y:S01]  /*22050*/  ULDC UR7, c[0x0][0x600] ;  /* 0x0001800000077ab9 */ /* 0x000fe20000000800 */
[----:B------:R-:W-:-:S02]  /*22060*/  USHF.L.U32 UR24, UR19, UR21, URZ ;  /* 0x0000001513187299 */ /* 0x000fc4000800063f */
[----:B------:R-:W-:Y:S02]  /*22070*/  USHF.R.U32.HI UR8, URZ, UR21, UR8 ;  /* 0x000000153f087299 */ /* 0x000fe40008011608 */
[----:B------:R-:W-:Y:S02]  /*22080*/  UIMAD UR21, UR13, UR12, UR6 ;  /* 0x0000000c0d1572a4 */ /* 0x000fe4000f8e0206 */
[----:B------:R-:W-:Y:S02]  /*22090*/  UIADD3 UR20, UR7, -0x1, URZ ;  /* 0xffffffff07147890 */ /* 0x000fe4000fffe03f */
[----:B------:R-:W-:Y:S01]  /*220a0*/  UIADD3 UR19, -UR14, URZ, URZ ;  /* 0x0000003f0e137290 */ /* 0x000fe2000fffe13f */
[----:B------:R-:W-:Y:S01]  /*220b0*/  ULDC UR25, c[0x0][0x148] ;  /* 0x0000520000197ab9 */ /* 0x000fe20000000800 */
[----:B------:R-:W-:Y:S01]  /*220c0*/  ULDC UR22, c[0x0][0x648] ;  /* 0x0001920000167ab9 */ /* 0x000fe20000000800 */
[----:B------:R-:W-:Y:S01]  /*220d0*/  ULDC UR23, c[0x0][0x638] ;  /* 0x00018e0000177ab9 */ /* 0x000fe20000000800 */
        /* <DEDUP_REMOVED lines=14> */
.L_x_545:
[----:B------:R-:W-:Y:S01]  /*221c0*/  UISETP.NE.AND UP0, UPT, UR39, URZ, UPT ;  /* 0x0000003f2700728c */ /* 0x000fe2000bf05270 */
[----:B------:R-:W-:Y:S01]  /*221d0*/  IMAD.MOV.U32 R0, RZ, RZ, 0x1 ;  /* 0x00000001ff007424 */ /* 0x000fe200078e00ff */
[----:B------:R-:W-:Y:S02]  /*221e0*/  USHF.R.U64 UR4, UR6, UR22, UR8 ;  /* 0x0000001606047299 */ /* 0x000fe40008001208 */
[----:B------:R-:W-:Y:S02]  /*221f0*/  ULOP3.LUT UR40, UR15, UR40, URZ, 0xc0, !UPT ;  /* 0x000000280f287292 */ /* 0x000fe4000f8ec03f */
[----:B------:R-:W-:Y:S02]  /*22200*/  UIADD3 UR5, -UR4, URZ, URZ ;  /* 0x0000003f04057290 */ /* 0x000fe4000fffe13f */
[----:B------:R-:W-:Y:S02]  /*22210*/  UIMAD UR40, UR24, UR4, UR40 ;  /* 0x00000004182872a4 */ /* 0x000fe4000f8e0228 */
[----:B------:R-:W-:-:S02]  /*22220*/  ULOP3.LUT UR16, UR16, UR20, URZ, 0xc0, !UPT ;  /* 0x0000001410107292 */ /* 0x000fc4000f8ec03f */
[----:B------:R-:W-:Y:S02]  /*22230*/  @UP0 UIMAD UR21, UR25, UR19, UR18 ;  /* 0x00000013191502a4 */ /* 0x000fe4000f8e0212 */
[----:B------:R-:W-:-:S03]  /*22240*/  UIMAD UR4, UR5, UR23, UR17 ;  /* 0x00000017050472a4 */ /* 0x000fc6000f8e0211 */
[----:B------:R-:W-:Y:S01]  /*22250*/  ULDC UR5, c[0x0][0x610] ;  /* 0x0001840000057ab9 */ /* 0x000fe20000000800 */
[----:B------:R-:W-:Y:S02]  /*22260*/  UIMAD UR4, UR4, UR7, UR16 ;  /* 0x00000007040472a4 */ /* 0x000fe4000f8e0210 */
[----:B------:R-:W-:-:S04]  /*22270*/  UIMAD UR40, UR40, UR5, UR21 ;  /* 0x00000005282872a4 */ /* 0x000fc8000f8e0215 */
[----:B------:R-:W-:Y:S02]  /*22280*/  USEL UR41, UR4, UR40, !UP0 ;  /* 0x0000002804297287 */ /* 0x000fe4000c000000 */
[----:B------:R-:W-:-:S12]  /*22290*/  USEL UR40, UR40, UR4, !UP0 ;  /* 0x0000000428287287 */ /* 0x000fd8000c000000 */
.L_x_543:
[----:B------:R-:W-:-:S13]  /*222a0*/  LOP3.LUT P0, RZ, R0, 0xff, RZ, 0xc0, !PT ;  /* 0x000000ff00ff7812 */ /* 0x000fda000780c0ff */
[----:B------:R-:W-:Y:S05]  /*222b0*/  @P0 BRA `(.L_x_546) ;  /* 0xfffffdf000440947 */ /* 0x000fea000383ffff */
[----:B------:R-:W-:Y:S05]  /*222c0*/  EXIT ;  /* 0x000000000000794d */ /* 0x000fea0003800000 */
.L_x_7:
[----:B------:R-:W2:Y:S01]  /*222d0*/  LDL R5, [R1+0x204] ;  /* 0x0002040001057983 */ /* 0x000ea20000100800 */
[----:B------:R-:W-:-:S03]  /*222e0*/  ULDC.64 UR4, c[0x0][0x650] ;  /* 0x0001940000047ab9 */ /* 0x000fc60000000a00 */
[----:B------:R-:W3:Y:S01]  /*222f0*/  LDL R4, [R1+0x200] ;  /* 0x0002000001047983 */ /* 0x000ee20000100800 */
[----:B------:R-:W-:Y:S01]  /*22300*/  PRMT R0, RZ, 0x7610, R0 ;  /* 0x00007610ff007816 */ /* 0x000fe20000000000 */
[----:B------:R-:W-:Y:S01]  /*22310*/  IMAD.MOV.U32 R3, RZ, RZ, -0x1 ;  /* 0xffffffffff037424 */ /* 0x000fe200078e00ff */
[----:B------:R-:W-:Y:S01]  /*22320*/  MOV R2, 0xffffffff ;  /* 0xffffffff00027802 */ /* 0x000fe20000000f00 */
[----:B------:R-:W-:Y:S01]  /*22330*/  IMAD.MOV.U32 R10, RZ, RZ, -0x1 ;  /* 0xffffffffff0a7424 */ /* 0x000fe200078e00ff */
[----:B--2---:R-:W-:-:S04]  /*22340*/  ISETP.GE.U32.AND P0, PT, R5, UR4, PT ;  /* 0x0000000405007c0c */ /* 0x004fc8000bf06070 */
[----:B---3--:R-:W-:-:S13]  /*22350*/  ISETP.GE.U32.AND.EX P0, PT, R4, UR5, PT, P0 ;  /* 0x0000000504007c0c */ /* 0x008fda000bf06100 */
        /* <DEDUP_REMOVED lines=21> */
.L_x_548:
[----:B------:R-:W-:Y:S01]  /*224b0*/  USHF.R.U64 UR4, UR14, UR19, UR15 ;  /* 0x000000130e047299 */ /* 0x000fe2000800120f */
[----:B------:R-:W-:Y:S01]  /*224c0*/  R2UR UR7, R4 ;  /* 0x00000000040772ca */ /* 0x000fe200000e0000 */
[----:B------:R-:W-:Y:S02]  /*224d0*/  USHF.R.U32.HI UR5, URZ, UR19, UR15 ;  /* 0x000000133f057299 */ /* 0x000fe4000801160f */
[----:B------:R-:W-:Y:S01]  /*224e0*/  UIADD3 UR13, UP0, URZ, -UR4, URZ ;  /* 0x800000043f0d7290 */ /* 0x000fe2000ff1e03f */
[----:B------:R-:W-:Y:S01]  /*224f0*/  ULDC.64 UR14, c[0x0][0x620] ;  /* 0x00018800000e7ab9 */ /* 0x000fe20000000a00 */
[----:B------:R-:W-:Y:S02]  /*22500*/  UMOV UR6, UR20 ;  /* 0x0000001400067c82 */ /* 0x000fe40008000000 */
[----:B------:R-:W-:Y:S02]  /*22510*/  UIADD3.X UR5, URZ, ~UR5, URZ, UP0, !UPT ;  /* 0x800000053f057290 */ /* 0x000fe400087fe43f */
[----:B------:R-:W-:-:S02]  /*22520*/  UISETP.NE.AND UP1, UPT, UR39, URZ, UPT ;  /* 0x0000003f2700728c */ /* 0x000fc4000bf25270 */
[----:B------:R-:W-:Y:S02]  /*22530*/  UIMAD UR5, UR5, UR14, URZ ;  /* 0x0000000e050572a4 */ /* 0x000fe4000f8e023f */
[----:B------:R-:W-:Y:S02]  /*22540*/  UIMAD.WIDE.U32 UR6, UR13, UR14, UR6 ;  /* 0x0000000e0d0672a5 */ /* 0x000fe4000f8e0006 */
[----:B------:R-:W-:Y:S01]  /*22550*/  UIMAD UR5, UR13, UR15, UR5 ;  /* 0x0000000f0d0572a4 */ /* 0x000fe2000f8e0205 */
[----:B------:R-:W-:Y:S02]  /*22560*/  ULDC UR14, c[0x0][0x608] ;  /* 0x00018200000e7ab9 */ /* 0x000fe40000000800 */
[----:B------:R-:W-:Y:S01]  /*22570*/  ULDC UR13, c[0x0][0x618] ;  /* 0x00018600000d7ab9 */ /* 0x000fe20000000800 */
[----:B------:R-:W-:Y:S01]  /*22580*/  UIADD3 UR5, UR7, UR5, URZ ;  /* 0x0000000507057290 */ /* 0x000fe2000fffe03f */
[----:B------:R-:W-:Y:S01]  /*22590*/  ULDC UR22, c[0x0][0x658] ;  /* 0x0001960000167ab9 */ /* 0x000fe20000000800 */
[----:B------:R-:W-:-:S02]  /*225a0*/  @UP1 UIMAD UR8, UR11, UR12, UR10 ;  /* 0x0000000c0b0812a4 */ /* 0x000fc4000f8e020a */
[----:B------:R-:W-:Y:S02]  /*225b0*/  USHF.R.U64 UR17, UR6, UR13, UR5 ;  /* 0x0000000d06117299 */ /* 0x000fe40008001205 */
[----:B------:R-:W-:Y:S01]  /*225c0*/  USHF.R.U32.HI UR5, URZ, UR13, UR5 ;  /* 0x0000000d3f057299 */ /* 0x000fe20008011605 */
[----:B------:R-:W-:Y:S01]  /*225d0*/  ULDC.64 UR6, c[0x0][0x640] ;  /* 0x0001900000067ab9 */ /* 0x000fe20000000a00 */
[----:B------:R-:W-:Y:S01]  /*225e0*/  UMOV UR10, 0xffffffff ;  /* 0xffffffff000a7882 */ /* 0x000fe20000000000 */
[----:B------:R-:W-:Y:S01]  /*225f0*/  ISETP.NE.U32.AND P0, PT, RZ, UR6, PT ;  /* 0x00000006ff007c0c */ /* 0x000fe2000bf05070 */
[----:B------:R-:W-:Y:S02]  /*22600*/  USHF.R.U64 UR18, UR17, UR14, UR5 ;  /* 0x0000000e11127299 */ /* 0x000fe40008001205 */
[----:B------:R-:W-:Y:S01]  /*22610*/  USHF.R.U32.HI UR5, URZ, UR14, UR5 ;  /* 0x0000000e3f057299 */ /* 0x000fe20008011605 */
[----:B------:R-:W-:Y:S01]  /*22620*/  ISETP.NE.AND.EX P0, PT, RZ, UR7, PT, P0 ;  /* 0x00000007ff007c0c */ /* 0x000fe2000bf05300 */
[----:B------:R-:W-:-:S02]  /*22630*/  USHF.L.U32 UR11, UR10, UR22, URZ ;  /* 0x000000160a0b7299 */ /* 0x000fc4000800063f */
[----:B------:R-:W-:Y:S01]  /*22640*/  USHF.R.U64 UR19, UR18, UR22, UR5 ;  /* 0x0000001612137299 */ /* 0x000fe20008001205 */
[----:B------:R-:W-:Y:S01]  /*22650*/  ULDC UR20, c[0x0][0x600] ;  /* 0x0001800000147ab9 */ /* 0x000fe20000000800 */
[----:B------:R-:W-:Y:S02]  /*22660*/  USHF.R.U32.HI UR10, URZ, UR22, UR5 ;  /* 0x000000163f0a7299 */ /* 0x000fe40008011605 */
[----:B------:R-:W-:Y:S02]  /*22670*/  UIADD3 UR21, UR20, -0x1, URZ ;  /* 0xffffffff14157890 */ /* 0x000fe4000fffe03f */
[----:B------:R-:W-:Y:S01]  /*22680*/  ULOP3.LUT UR26, URZ, UR11, URZ, 0x33, !UPT ;  /* 0x0000000b3f1a7292 */ /* 0x000fe2000f8e333f */
        /* <DEDUP_REMOVED lines=17> */
.L_x_549:
[----:B------:R-:W-:Y:S01]  /*227a0*/  USHF.R.U64 UR6, UR5, UR23, UR10 ;  /* 0x0000001705067299 */ /* 0x000fe2000800120a */
[----:B------:R-:W-:Y:S01]  /*227b0*/  IMAD.MOV.U32 R0, RZ, RZ, 0x1 ;  /* 0x00000001ff007424 */ /* 0x000fe200078e00ff */
[----:B------:R-:W-:Y:S01]  /*227c0*/  USHF.L.U32 UR25, UR25, UR22, URZ ;  /* 0x0000001619197299 */ /* 0x000fe2000800063f */
[----:B------:R-:W-:Y:S01]  /*227d0*/  MOV R10, UR4 ;  /* 0x00000004000a7c02 */ /* 0x000fe20008000f00 */
[----:B------:R-:W-:Y:S02]  /*227e0*/  ULOP3.LUT UR5, UR18, UR26, URZ, 0xc0, !UPT ;  /* 0x0000001a12057292 */ /* 0x000fe4000f8ec03f */
[----:B------:R-:W-:Y:S02]  /*227f0*/  UIADD3 UR7, -UR6, URZ, URZ ;  /* 0x0000003f06077290 */ /* 0x000fe4000fffe13f */
[----:B------:R-:W-:Y:S02]  /*22800*/  UIMAD UR6, UR25, UR6, UR5 ;  /* 0x00000006190672a4 */ /* 0x000fe4000f8e0205 */
[----:B------:R-:W-:-:S02]  /*22810*/  ULOP3.LUT UR17, UR17, UR21, URZ, 0xc0, !UPT ;  /* 0x0000001511117292 */ /* 0x000fc4000f8ec03f */
[----:B------:R-:W-:Y:S02]  /*22820*/  UIMAD UR5, UR7, UR24, UR19 ;  /* 0x00000018070572a4 */ /* 0x000fe4000f8e0213 */
[----:B------:R-:W-:Y:S01]  /*22830*/  UISETP.NE.AND UP0, UPT, UR39, URZ, UPT ;  /* 0x0000003f2700728c */ /* 0x000fe2000bf05270 */
[----:B------:R-:W-:Y:S01]  /*22840*/  ULDC UR7, c[0x0][0x610] ;  /* 0x0001840000077ab9 */ /* 0x000fe20000000800 */
[----:B------:R-:W-:Y:S02]  /*22850*/  UIMAD UR5, UR5, UR20, UR17 ;  /* 0x00000014050572a4 */ /* 0x000fe4000f8e0211 */
[----:B------:R-:W-:-:S04]  /*22860*/  UIMAD UR8, UR6, UR7, UR8 ;  /* 0x00000007060872a4 */ /* 0x000fc8000f8e0208 */
[----:B------:R-:W-:Y:S02]  /*22870*/  USEL UR6, UR5, UR8, !UP0 ;  /* 0x0000000805067287 */ /* 0x000fe4000c000000 */
[----:B------:R-:W-:-:S04]  /*22880*/  USEL UR8, UR8, UR5, !UP0 ;  /* 0x0000000508087287 */ /* 0x000fc8000c000000 */
[----:B------:R-:W-:Y:S02]  /*22890*/  IMAD.U32 R2, RZ, RZ, UR6 ;  /* 0x00000006ff027e24 */ /* 0x000fe4000f8e00ff */
[----:B------:R-:W-:-:S07]  /*228a0*/  IMAD.U32 R3, RZ, RZ, UR8 ;  /* 0x00000008ff037e24 */ /* 0x000fce000f8e00ff */
.L_x_547:
[----:B------:R-:W-:-:S08]  /*228b0*/  NOP ;  /* 0x0000000000007918 */ /* 0x000fd00000000000 */
[----:B0-----:R-:W0:-:S00]  /*228c0*/  USETMAXREG.DEALLOC.CTAPOOL 0x18 ;  /* 0x00000018000079c8 */ /* 0x001e0000080e0500 */
[----:B------:R-:W-:-:S13]  /*228d0*/  ISETP.NE.AND P0, PT, RZ, UR9, PT ;  /* 0x00000009ff007c0c */ /* 0x000fda000bf05270 */
[----:B------:R-:W-:Y:S05]  /*228e0*/  @P0 EXIT ;  /* 0x000000000000094d */ /* 0x000fea0003800000 */
[----:B0-----:R-:W-:Y:S01]  /*228f0*/  LOP3.LUT P0, RZ, R0, 0xff, RZ, 0xc0, !PT ;  /* 0x000000ff00ff7812 */ /* 0x001fe2000780c0ff */
[----:B------:R-:W-:Y:S01]  /*22900*/  IMAD.MOV.U32 R7, RZ, RZ, RZ ;  /* 0x000000ffff077224 */ /* 0x000fe200078e00ff */
[----:B------:R-:W-:-:S11]  /*22910*/  MOV R0, 0x1 ;  /* 0x0000000100007802 */ /* 0x000fd60000000f00 */
[----:B------:R-:W-:Y:S05]  /*22920*/  @!P0 BRA `(.L_x_550) ;  /* 0x0000000c00d88947 */ /* 0x000fea0003800000 */
[----:B------:R-:W0:Y:S01]  /*22930*/  LDC R0, c[0x0][0x28c] ;  /* 0x0000a300ff007b82 */ /* 0x000e220000000800 */
[----:B------:R-:W-:Y:S01]  /*22940*/  ULDC UR14, c[0x0][0x658] ;  /* 0x00019600000e7ab9 */ /* 0x000fe20000000800 */
[----:B------:R-:W-:Y:S01]  /*22950*/  UMOV UR7, 0xffffffff ;  /* 0xffffffff00077882 */ /* 0x000fe20000000000 */
[----:B------:R-:W-:Y:S01]  /*22960*/  UMOV UR9, 0x1 ;  /* 0x0000000100097882 */ /* 0x000fe20000000000 */
[----:B------:R-:W-:Y:S01]  /*22970*/  USHF.L.U32 UR7, UR7, UR14, URZ ;  /* 0x0000000e07077299 */ /* 0x000fe2000800063f */
[----:B------:R-:W-:Y:S01]  /*22980*/  BSSY B0, `(.L_x_550) ;  /* 0x00000f0000007945 */ /* 0x000fe20003800000 */
[----:B------:R-:W-:Y:S01]  /*22990*/  ULDC UR5, c[0x0][0xc] ;  /* 0x0000030000057ab9 */ /* 0x000fe20000000800 */
[----:B------:R-:W-:Y:S01]  /*229a0*/  ULDC UR8, c[0x0][0x10] ;  /* 0x0000040000087ab9 */ /* 0x000fe20000000800 */
[----:B------:R-:W1:Y:S01]  /*229b0*/  S2UR UR4, SR_CgaCtaId ;  /* 0x00000000000479c3 */ /* 0x000e620000008800 */
[----:B------:R-:W-:Y:S01]  /*229c0*/  ULOP3.LUT UR15, URZ, UR7, URZ, 0x33, !UPT ;  /* 0x000000073f0f7292 */ /* 0x000fe2000f8e333f */
[----:B------:R-:W-:Y:S01]  /*229d0*/  MOV R9, 0x1 ;  /* 0x0000000100097802 */ /* 0x000fe20000000f00 */
[----:B------:R-:W-:Y:S01]  /*229e0*/  IMAD.MOV.U32 R7, RZ, RZ, RZ ;  /* 0x000000ffff077224 */ /* 0x000fe200078e00ff */
[----:B------:R-:W-:Y:S01]  /*229f0*/  ULDC UR13, c[0x0][0x600] ;  /* 0x00018000000d7ab9 */ /* 0x000fe20000000800 */
[----:B------:R-:W-:Y:S01]  /*22a00*/  UMOV UR29, 0x5 ;  /* 0x00000005001d7882 */ /* 0x000fe20000000000 */
[----:B------:R-:W-:-:S02]  /*22a10*/  ULOP3.LUT UR44, UR38, 0x2, URZ, 0xfc, !UPT ;  /* 0x00000002262c7892 */ /* 0x000fc4000f8efc3f */
[----:B------:R-:W-:Y:S02]  /*22a20*/  UIADD3 UR13, UR13, -0x1, URZ ;  /* 0xffffffff0d0d7890 */ /* 0x000fe4000fffe03f */
[----:B------:R-:W-:Y:S01]  /*22a30*/  USHF.L.U32 UR14, UR9, UR14, URZ ;  /* 0x0000000e090e7299 */ /* 0x000fe2000800063f */
[----:B------:R-:W-:Y:S01]  /*22a40*/  ULDC.64 UR40, c[0x0][0x198] ;  /* 0x0000660000287ab9 */ /* 0x000fe20000000a00 */
[----:B0-----:R-:W-:-:S05]  /*22a50*/  VIADD R0, R0, 0x7f ;  /* 0x0000007f00007836 */ /* 0x001fca0000000000 */
[----:B------:R-:W-:Y:S01]  /*22a60*/  SHF.R.S32.HI R5, RZ, 0x1f, R0 ;  /* 0x0000001fff057819 */ /* 0x000fe20000011400 */
[----:B-1----:R-:W-:-:S03]  /*22a70*/  ULOP3.LUT UR6, UR4, 0x1, URZ, 0xc0, !UPT ;  /* 0x0000000104067892 */ /* 0x002fc6000f8ec03f */
[----:B------:R-:W-:Y:S01]  /*22a80*/  LEA.HI R5, R5, R0, RZ, 0x7 ;  /* 0x0000000005057211 */ /* 0x000fe200078f38ff */
[----:B------:R-:W-:Y:S01]  /*22a90*/  USHF.R.U32.HI UR45, URZ, 0x1, UR4 ;  /* 0x000000013f2d7899 */ /* 0x000fe20008011604 */
[----:B------:R-:W-:Y:S01]  /*22aa0*/  IMAD.MOV.U32 R0, RZ, RZ, 0x1 ;  /* 0x00000001ff007424 */ /* 0x000fe200078e00ff */
[----:B------:R-:W-:Y:S01]  /*22ab0*/  USHF.L.U32 UR21, UR4, 0x7, URZ ;  /* 0x0000000704157899 */ /* 0x000fe2000800063f */
[----:B------:R-:W-:Y:S01]  /*22ac0*/  SHF.R.S32.HI R6, RZ, 0x7, R5 ;  /* 0x00000007ff067819 */ /* 0x000fe20000011405 */
[----:B------:R-:W-:Y:S02]  /*22ad0*/  USHF.L.U32 UR46, UR4, 0xd, URZ ;  /* 0x0000000d042e7899 */ /* 0x000fe4000800063f */
[----:B------:R-:W-:Y:S01]  /*22ae0*/  ULOP3.LUT UR4, UR4, 0xfffffffe, URZ, 0xc0, !UPT ;  /* 0xfffffffe04047892 */ /* 0x000fe2000f8ec03f */
[----:B------:R-:W-:Y:S01]  /*22af0*/  IADD3 R16, R6, 0x1, RZ ;  /* 0x0000000106107810 */ /* 0x000fe20007ffe0ff */
[----:B------:R-:W-:Y:S02]  /*22b00*/  UISETP.GT.U32.AND UP0, UPT, UR6, 0xffff, UPT ;  /* 0x0000ffff0600788c */ /* 0x000fe4000bf04070 */
[----:B------:R-:W-:-:S02]  /*22b10*/  USHF.L.U32 UR22, UR9, UR4, URZ ;  /* 0x0000000409167299 */ /* 0x000fc4000800063f */
[----:B------:R-:W-:Y:S02]  /*22b20*/  ULOP3.LUT UR7, UR4, 0x1, URZ, 0xfc, !UPT ;  /* 0x0000000104077892 */ /* 0x000fe4000f8efc3f */
[----:B------:R-:W-:Y:S02]  /*22b30*/  UIMAD.WIDE.U32 UR4, UR5, UR8, URZ ;  /* 0x00000008050472a5 */ /* 0x000fe4000f8e003f */
[----:B------:R-:W-:Y:S01]  /*22b40*/  USEL UR6, UR6, 0xffff, !UP0 ;  /* 0x0000ffff06067887 */ /* 0x000fe2000c000000 */
[----:B------:R-:W-:Y:S01]  /*22b50*/  ULDC UR8, c[0x0][0x14] ;  /* 0x0000050000087ab9 */ /* 0x000fe20000000800 */
[----:B------:R-:W-:Y:S02]  /*22b60*/  USHF.L.U32 UR7, UR9, UR7, URZ ;  /* 0x0000000709077299 */ /* 0x000fe4000800063f */
[----:B------:R-:W-:Y:S02]  /*22b70*/  UIMAD.WIDE.U32 UR30, UR4, UR8, URZ ;  /* 0x00000008041e72a5 */ /* 0x000fe4000f8e003f */
[----:B------:R-:W-:-:S02]  /*22b80*/  UIMAD UR23, UR5, UR8, URZ ;  /* 0x00000008051772a4 */ /* 0x000fc4000f8e023f */
[----:B------:R-:W-:Y:S02]  /*22b90*/  ULOP3.LUT UR6, UR6, 0xffff, URZ, 0xc0, !UPT ;  /* 0x0000ffff06067892 */ /* 0x000fe4000f8ec03f */
[----:B------:R-:W-:Y:S02]  /*22ba0*/  ULOP3.LUT UR21, UR21, 0x80, URZ, 0xc0, !UPT ;  /* 0x0000008015157892 */ /* 0x000fe4000f8ec03f */
[----:B------:R-:W-:Y:S02]  /*22bb0*/  ULOP3.LUT UR22, UR22, UR7, URZ, 0xfc, !UPT ;  /* 0x0000000716167292 */ /* 0x000fe4000f8efc3f */
[----:B------:R-:W-:Y:S02]  /*22bc0*/  UIADD3 UR23, UR31, UR23, URZ ;  /* 0x000000171f177290 */ /* 0x000fe4000fffe03f */
[----:B------:R-:W-:-:S12]  /*22bd0*/  USHF.L.U32 UR29, UR29, UR6, URZ ;  /* 0x000000061d1d7299 */ /* 0x000fd8000800063f */
.L_x_561:
[----:B------:R-:W-:-:S03]  /*22be0*/  UMOV UR4, 0xffffffff ;  /* 0xffffffff00047882 */ /* 0x000fc60000000000 */
[----:B------:R-:W-:Y:S05]  /*22bf0*/  BRA.DIV UR4, `(.L_x_551) ;  /* 0x0000001204347947 */ /* 0x000fea000b800000 */
[----:B------:R-:W-:-:S13]  /*22c00*/  ELECT P6, URZ, PT ;  /* 0x00000000003f782f */ /* 0x000fda00038c0000 */
.L_x_573:
[----:B------:R-:W0:Y:S01]  /*22c10*/  LDC R4, c[0x0][0x28c] ;  /* 0x0000a300ff047b82 */ /* 0x000e220000000800 */
[----:B------:R-:W-:Y:S01]  /*22c20*/  BSSY B1, `(.L_x_552) ;  /* 0x000004a000017945 */ /* 0x000fe20003800000 */
[----:B0-----:R-:W-:-:S13]  /*22c30*/  ISETP.LT.OR P6, PT, R4, 0x1, !P6 ;  /* 0x000000010400780c */ /* 0x001fda00077c1670 */
[----:B------:R-:W-:Y:S05]  /*22c40*/  @P6 BRA `(.L_x_553) ;  /* 0x00000004001c6947 */ /* 0x000fea0003800000 */
[----:B------:R-:W-:Y:S01]  /*22c50*/  LEA R3, R3, UR45, 0x1 ;  /* 0x0000002d03037c11 */ /* 0x000fe2000f8e08ff */
[----:B------:R-:W-:Y:S01]  /*22c60*/  IMAD.MOV.U32 R13, RZ, RZ, RZ ;  /* 0x000000ffff0d7224 */ /* 0x000fe200078e00ff */
[----:B------:R-:W-:Y:S01]  /*22c70*/  LEA R2, R2, UR21, 0x8 ;  /* 0x0000001502027c11 */ /* 0x000fe2000f8e40ff */
[----:B------:R-:W-:Y:S01]  /*22c80*/  IMAD.MOV.U32 R5, RZ, RZ, R0 ;  /* 0x000000ffff057224 */ /* 0x000fe200078e0000 */
[----:B------:R-:W-:Y:S01]  /*22c90*/  MOV R4, R16 ;  /* 0x0000001000047202 */ /* 0x000fe20000000f00 */
[----:B------:R-:W-:Y:S02]  /*22ca0*/  IMAD.SHL.U32 R3, R3, 0x80, RZ ;  /* 0x0000008003037824 */ /* 0x000fe400078e00ff */
[----:B------:R-:W-:-:S07]  /*22cb0*/  IMAD.MOV.U32 R8, RZ, RZ, R7 ;  /* 0x000000ffff087224 */ /* 0x000fce00078e0007 */
.L_x_556:
[----:B------:R-:W0:Y:S01]  /*22cc0*/  S2R R12, SR_CgaCtaId ;  /* 0x00000000000c7919 */ /* 0x000e220000008800 */
[----:B------:R-:W-:Y:S01]  /*22cd0*/  MOV R11, 0x400 ;  /* 0x00000400000b7802 */ /* 0x000fe20000000f00 */
[----:B------:R-:W1:Y:S03]  /*22ce0*/  S2R R14, SR_TID.X ;  /* 0x00000000000e7919 */ /* 0x000e660000002100 */
[----:B0-----:R-:W-:Y:S02]  /*22cf0*/  LEA R15, R12, R11, 0x18 ;  /* 0x0000000b0c0f7211 */ /* 0x001fe400078ec0ff */
[----:B------:R-:W-:Y:S02]  /*22d00*/  SHF.L.U32 R11, R5, 0x1f, RZ ;  /* 0x0000001f050b7819 */ /* 0x000fe400000006ff */
[----:B------:R-:W-:Y:S02]  /*22d10*/  LEA R12, R8, R15, 0x3 ;  /* 0x0000000f080c7211 */ /* 0x000fe400078e18ff */
[----:B-1----:R-:W-:-:S02]  /*22d20*/  LOP3.LUT P1, RZ, R14, 0x7f, RZ, 0xc0, !PT ;  /* 0x0000007f0eff7812 */ /* 0x002fc4000782c0ff */
[----:B------:R-:W0:Y:S02]  /*22d30*/  SYNCS.PHASECHK.TRANS64.TRYWAIT P0, [R12+URZ+0x28], R11 ;  /* 0x0000280b0c0075a7 */ /* 0x000e24000800017f */
[----:B0-----:R-:W-:Y:S09]  /*22d40*/  @!P0 BRA `(.L_x_554) ;  /* 0x0000001000008947 */ /* 0x001ff20003800000 */
.L_x_574:
[----:B0-----:R-:W0:Y:S01]  /*22d50*/  @!P1 LDC R11, c[0x0][0x500] ;  /* 0x00014000ff0b9b82 */ /* 0x001e220000000800 */
[----:B------:R-:W-:-:S04]  /*22d60*/  UPRMT UR4, UR44, 0x9910, URZ ;  /* 0x000099102c047896 */ /* 0x000fc8000800003f */
[----:B------:R-:W-:-:S06]  /*22d70*/  UISETP.NE.AND UP0, UPT, UR4, 0x2, UPT ;  /* 0x000000020400788c */ /* 0x000fcc000bf05270 */
[----:B------:R-:W-:Y:S01]  /*22d80*/  PLOP3.LUT P0, PT, PT, PT, UP0, 0x80, 0x0 ;  /* 0x000000000000781c */ /* 0x000fe20003f0f008 */
[----:B0-----:R0:W-:-:S12]  /*22d90*/  @!P1 SYNCS.ARRIVE.TRANS64 RZ, [R12+URZ], R11 ;  /* 0x0000000b0cff99a7 */ /* 0x0011d8000800003f */
[----:B------:R-:W-:Y:S05]  /*22da0*/  @P0 BRA `(.L_x_555) ;  /* 0x0000000000040947 */ /* 0x000fea0003800000 */
[----:B------:R-:W-:Y:S01]  /*22db0*/  BPT.TRAP 0x1 ;  /* 0x000000040000795c */ /* 0x000fe20000300000 */
.L_x_555:
[----:B------:R-:W-:Y:S01]  /*22dc0*/  R2UR UR8, R8 ;  /* 0x00000000080872ca */ /* 0x000fe200000e0000 */
[----:B------:R-:W-:Y:S01]  /*22dd0*/  VIADD R4, R4, 0xffffffff ;  /* 0xffffffff04047836 */ /* 0x000fe20000000000 */
[----:B------:R-:W-:Y:S01]  /*22de0*/  R2UR UR10, R15 ;  /* 0x000000000f0a72ca */ /* 0x000fe200000e0000 */
[----:B------:R-:W-:Y:S01]  /*22df0*/  UIADD3 UR4, UP0, UR40, 0xf0, URZ ;  /* 0x000000f028047890 */ /* 0x000fe2000ff1e03f */
[----:B------:R-:W-:Y:S01]  /*22e00*/  R2UR UR34, R13 ;  /* 0x000000000d2272ca */ /* 0x000fe200000e0000 */
[----:B------:R-:W-:Y:S01]  /*22e10*/  UIADD3 UR42, UP1, UR40, 0x1f0, URZ ;  /* 0x000001f0282a7890 */ /* 0x000fe2000ff3e03f */
[----:B------:R-:W-:Y:S01]  /*22e20*/  R2UR UR33, R12 ;  /* 0x000000000c2172ca */ /* 0x000fe200000e0000 */
[----:B------:R-:W-:Y:S01]  /*22e30*/  UIADD3.X UR5, URZ, UR41, URZ, UP0, !UPT ;  /* 0x000000293f057290 */ /* 0x000fe200087fe43f */
[----:B------:R-:W-:Y:S01]  /*22e40*/  R2UR UR35, R3 ;  /* 0x00000000032372ca */ /* 0x000fe200000e0000 */
[----:B------:R-:W-:Y:S01]  /*22e50*/  UPRMT UR37, URZ, 0x5410, UR29 ;  /* 0x000054103f257896 */ /* 0x000fe2000800001d */
[----:B------:R-:W-:Y:S01]  /*22e60*/  R2UR UR36, R10 ;  /* 0x000000000a2472ca */ /* 0x000fe200000e0000 */
[----:B------:R-:W-:Y:S01]  /*22e70*/  UIADD3.X UR43, URZ, UR41, URZ, UP1, !UPT ;  /* 0x000000293f2b7290 */ /* 0x000fe20008ffe43f */
[----:B------:R-:W-:Y:S01]  /*22e80*/  R2UR UR19, R2 ;  /* 0x00000000021372ca */ /* 0x000fe200000e0000 */
[----:B------:R-:W-:Y:S01]  /*22e90*/  USHF.L.U32 UR8, UR8, 0xf, URZ ;  /* 0x0000000f08087899 */ /* 0x000fe2000800063f */
[----:B------:R-:W-:Y:S01]  /*22ea0*/  ISETP.GT.AND P1, PT, R4, 0x1, PT ;  /* 0x000000010400780c */ /* 0x000fe20003f24270 */
[----:B------:R-:W-:Y:S01]  /*22eb0*/  UPRMT UR47, URZ, 0x5410, UR22 ;  /* 0x000054103f2f7896 */ /* 0x000fe20008000016 */
[----:B------:R-:W-:Y:S01]  /*22ec0*/  VIADD R8, R8, 0x1 ;  /* 0x0000000108087836 */ /* 0x000fe20000000000 */
[----:B------:R-:W-:Y:S01]  /*22ed0*/  ULEA UR9, UR45, UR8, 0xd ;  /* 0x000000082d097291 */ /* 0x000fe2000f8e683f */
[----:B------:R-:W-:Y:S01]  /*22ee0*/  IADD3 R13, R13, 0x80, RZ ;  /* 0x000000800d0d7810 */ /* 0x000fe20007ffe0ff */
[----:B------:R-:W-:-:S02]  /*22ef0*/  ULOP3.LUT UR8, UR8, 0x2000, UR46, 0xf8, !UPT ;  /* 0x0000200008087892 */ /* 0x000fc4000f8ef82e */
[----:B------:R-:W-:Y:S01]  /*22f00*/  ULEA UR24, UR9, UR10, 0x1 ;  /* 0x0000000a09187291 */ /* 0x000fe2000f8e083f */
[C---:B------:R-:W-:Y:S01]  /*22f10*/  ISETP.NE.AND P0, PT, R8.reuse, 0x5, PT ;  /* 0x000000050800780c */ /* 0x040fe20003f05270 */
[----:B------:R-:W-:Y:S02]  /*22f20*/  ULEA UR8, UR8, UR10, 0x1 ;  /* 0x0000000a08087291 */ /* 0x000fe4000f8e083f */
[----:B------:R-:W-:Y:S01]  /*22f30*/  UIADD3 UR32, UR24, 0x100, URZ ;  /* 0x0000010018207890 */ /* 0x000fe2000fffe03f */
[----:B0-----:R-:W-:Y:S01]  /*22f40*/  SEL R12, RZ, 0x1, P0 ;  /* 0x00000001ff0c7807 */ /* 0x001fe20000000000 */
[----:B------:R-:W-:Y:S01]  /*22f50*/  UIADD3 UR26, UR34, 0x40, URZ ;  /* 0x00000040221a7890 */ /* 0x000fe2000fffe03f */
[----:B------:R-:W-:Y:S01]  /*22f60*/  SEL R8, R8, RZ, P0 ;  /* 0x000000ff08087207 */ /* 0x000fe20000000000 */
[----:B------:R-:W-:Y:S01]  /*22f70*/  UIADD3 UR24, UR24, 0x8100, URZ ;  /* 0x0000810018187890 */ /* 0x000fe2000fffe03f */
[----:B------:R-:W-:Y:S01]  /*22f80*/  LOP3.LUT R5, R5, R12, RZ, 0x3c, !PT ;  /* 0x0000000c05057212 */ /* 0x000fe200078e3cff */
[----:B------:R-:W-:-:S02]  /*22f90*/  UIADD3 UR16, UR8, 0x50100, URZ ;  /* 0x0005010008107890 */ /* 0x000fc4000fffe03f */
[----:B------:R-:W-:Y:S01]  /*22fa0*/  UIADD3 UR8, UR8, 0x58100, URZ ;  /* 0x0005810008087890 */ /* 0x000fe2000fffe03f */
[----:B------:R-:W-:Y:S01]  /*22fb0*/  UMOV UR6, 0x0 ;  /* 0x0000000000067882 */ /* 0x000fe20000000000 */
[----:B------:R-:W-:Y:S01]  /*22fc0*/  UMOV UR7, 0x10000000 ;  /* 0x1000000000077882 */ /* 0x000fe20000000000 */
[----:B------:R-:W-:Y:S01]  /*22fd0*/  UMOV UR25, UR33 ;  /* 0x0000002100197c82 */ /* 0x000fe20008000000 */
[----:B------:R-:W-:Y:S01]  /*22fe0*/  UMOV UR27, UR35 ;  /* 0x00000023001b7c82 */ /* 0x000fe20008000000 */
[----:B------:R-:W-:Y:S01]  /*22ff0*/  UMOV UR28, UR36 ;  /* 0x00000024001c7c82 */ /* 0x000fe20008000000 */
[----:B------:R-:W-:Y:S01]  /*23000*/  UMOV UR17, UR33 ;  /* 0x0000002100117c82 */ /* 0x000fe20008000000 */
[----:B------:R-:W-:Y:S01]  /*23010*/  UMOV UR18, UR34 ;  /* 0x0000002200127c82 */ /* 0x000fe20008000000 */
[----:B------:R-:W-:Y:S01]  /*23020*/  UMOV UR20, UR36 ;  /* 0x0000002400147c82 */ /* 0x000fe20008000000 */
[----:B------:R0:W-:Y:S01]  /*23030*/  UTMALDG.3D.MULTICAST [UR32], [UR4], UR37, desc[UR6] ;  /* 0x00000620040073b4 */ /* 0x0001e20008011825 */
[----:B------:R-:W-:Y:S01]  /*23040*/  UMOV UR9, UR33 ;  /* 0x0000002100097c82 */ /* 0x000fe20008000000 */
[----:B------:R-:W-:Y:S01]  /*23050*/  UMOV UR11, UR19 ;  /* 0x00000013000b7c82 */ /* 0x000fe20008000000 */
[----:B------:R-:W-:Y:S01]  /*23060*/  UMOV UR12, UR36 ;  /* 0x00000024000c7c82 */ /* 0x000fe20008000000 */
[----:B------:R-:W-:Y:S01]  /*23070*/  UMOV UR10, UR26 ;  /* 0x0000001a000a7c82 */ /* 0x000fe20008000000 */
[----:B------:R0:W-:Y:S01]  /*23080*/  UTMALDG.3D.MULTICAST [UR24], [UR4], UR37, desc[UR6] ;  /* 0x00000618040073b4 */ /* 0x0001e20008011825 */
[----:B------:R0:W-:Y:S01]  /*23090*/  UTMALDG.3D.MULTICAST [UR16], [UR42], UR47, desc[UR6] ;  /* 0x000006102a0073b4 */ /* 0x0001e2000801182f */
[----:B------:R0:W-:Y:S02]  /*230a0*/  UTMALDG.3D.MULTICAST [UR8], [UR42], UR47, desc[UR6] ;  /* 0x000006082a0073b4 */ /* 0x0001e4000801182f */
[----:B0-----:R-:W-:Y:S05]  /*230b0*/  @P1 BRA `(.L_x_556) ;  /* 0xfffffffc00001947 */ /* 0x001fea000383ffff */
.L_x_553:
[----:B------:R-:W-:Y:S05]  /*230c0*/  BSYNC B1 ;  /* 0x0000000000017941 */ /* 0x000fea0003800000 */
.L_x_552:
[----:B------:R-:W2:Y:S01]  /*230d0*/  LDL.LU R15, [R1+0x200] ;  /* 0x00020000010f7983 */ /* 0x000ea20000300800 */
[----:B------:R-:W-:Y:S01]  /*230e0*/  LOP3.LUT P0, RZ, R9, 0xff, RZ, 0xc0, !PT ;  /* 0x000000ff09ff7812 */ /* 0x000fe2000780c0ff */
[C---:B------:R-:W-:Y:S01]  /*230f0*/  IMAD.IADD R4, R6.reuse, 0x1, R7 ;  /* 0x0000000106047824 */ /* 0x040fe200078e0207 */
[----:B------:R-:W-:Y:S01]  /*23100*/  ULDC.64 UR4, c[0x0][0x650] ;  /* 0x0001940000047ab9 */ /* 0x000fe20000000a00 */
[----:B------:R-:W3:Y:S01]  /*23110*/  LDL.LU R14, [R1+0x204] ;  /* 0x00020400010e7983 */ /* 0x000ee20000300800 */
[----:B------:R-:W-:Y:S01]  /*23120*/  ISETP.GE.U32.AND P1, PT, R6, 0x5, PT ;  /* 0x000000050600780c */ /* 0x000fe20003f26070 */
[----:B------:R-:W-:Y:S01]  /*23130*/  BSSY B1, `(.L_x_557) ;  /* 0x0000072000017945 */ /* 0x000fe20003800000 */
[----:B------:R-:W-:Y:S01]  /*23140*/  IMAD.MOV.U32 R10, RZ, RZ, -0x1 ;  /* 0xffffffffff0a7424 */ /* 0x000fe200078e00ff */
[----:B------:R-:W-:-:S06]  /*23150*/  PRMT R9, RZ, 0x7610, R9 ;  /* 0x00007610ff097816 */ /* 0x000fcc0000000009 */
[----:B------:R-:W0:Y:S01]  /*23160*/  @P0 S2R R3, SR_CgaCtaId ;  /* 0x0000000000030919 */ /* 0x000e220000008800 */
[----:B------:R-:W-:-:S04]  /*23170*/  @P0 MOV R2, 0x400 ;  /* 0x0000040000020802 */ /* 0x000fc80000000f00 */
[----:B0-----:R-:W-:-:S04]  /*23180*/  @P0 LEA R2, R3, R2, 0x18 ;  /* 0x0000000203020211 */ /* 0x001fc800078ec0ff */
[----:B------:R0:W-:Y:S01]  /*23190*/  @P0 SYNCS.ARRIVE.TRANS64.A1T0 RZ, [R2+URZ+0x68], RZ ;  /* 0x000068ff02ff09a7 */ /* 0x0001e2000810003f */
[----:B------:R-:W-:-:S04]  /*231a0*/  ISETP.GT.U32.AND P0, PT, R4, 0x4, PT ;  /* 0x000000040400780c */ /* 0x000fc80003f04070 */
[----:B------:R-:W-:Y:S01]  /*231b0*/  ISETP.LT.U32.AND P0, PT, R6, 0x5, P0 ;  /* 0x000000050600780c */ /* 0x000fe20000701070 */
[----:B0-----:R-:W-:Y:S01]  /*231c0*/  IMAD.WIDE.U32 R2, R4, -0x33333333, RZ ;  /* 0xcccccccd04027825 */ /* 0x001fe200078e00ff */
[----:B------:R-:W-:-:S04]  /*231d0*/  MOV R2, 0xffffffff ;  /* 0xffffffff00027802 */ /* 0x000fc80000000f00 */
[----:B------:R-:W-:Y:S02]  /*231e0*/  SHF.R.U32.HI R5, RZ, 0x2, R3 ;  /* 0x00000002ff057819 */ /* 0x000fe40000011603 */
[----:B------:R-:W-:-:S03]  /*231f0*/  SEL R3, RZ, 0x1, !P0 ;  /* 0x00000001ff037807 */ /* 0x000fc60004000000 */
[--C-:B------:R-:W-:Y:S01]  /*23200*/  IMAD R7, R5, -0x5, R4.reuse ;  /* 0xfffffffb05077824 */ /* 0x100fe200078e0204 */
[----:B------:R-:W-:Y:S01]  /*23210*/  LOP3.LUT R0, R0, R3, RZ, 0x3c, !PT ;  /* 0x0000000300007212 */ /* 0x000fe200078e3cff */
[----:B------:R-:W-:Y:S01]  /*23220*/  IMAD.MOV.U32 R3, RZ, RZ, -0x1 ;  /* 0xffffffffff037424 */ /* 0x000fe200078e00ff */
[----:B------:R-:W-:Y:S02]  /*23230*/  PRMT R4, RZ, 0x7610, R4 ;  /* 0x00007610ff047816 */ /* 0x000fe40000000004 */
[----:B------:R-:W-:Y:S02]  /*23240*/  @P1 LOP3.LUT R0, R0, 0x1, R5, 0x78, !PT ;  /* 0x0000000100001812 */ /* 0x000fe400078e7805 */
[----:B---3--:R-:W-:-:S04]  /*23250*/  IADD3 R14, P0, R14, UR30, RZ ;  /* 0x0000001e0e0e7c10 */ /* 0x008fc8000ff1e0ff */
[----:B--2---:R-:W-:Y:S01]  /*23260*/  IADD3.X R15, R15, UR23, RZ, P0, !PT ;  /* 0x000000170f0f7c10 */ /* 0x004fe200087fe4ff */
[----:B------:R0:W-:Y:S01]  /*23270*/  STL [R1+0x204], R14 ;  /* 0x0002040e01007387 */ /* 0x0001e20000100800 */
[----:B------:R-:W-:-:S03]  /*23280*/  ISETP.GE.U32.AND P0, PT, R14, UR4, PT ;  /* 0x000000040e007c0c */ /* 0x000fc6000bf06070 */
[----:B------:R0:W-:Y:S01]  /*23290*/  STL [R1+0x200], R15 ;  /* 0x0002000f01007387 */ /* 0x0001e20000100800 */
[----:B------:R-:W-:-:S13]  /*232a0*/  ISETP.GE.U32.AND.EX P0, PT, R15, UR5, PT, P0 ;  /* 0x000000050f007c0c */ /* 0x000fda000bf06100 */
[----:B0-----:R-:W-:Y:S05]  /*232b0*/  @P0 BRA `(.L_x_558) ;  /* 0x0000000400640947 */ /* 0x001fea0003800000 */
[----:B------:R-:W0:Y:S01]  /*232c0*/  S2R R8, SR_CTAID.X ;  /* 0x0000000000087919 */ /* 0x000e220000002500 */
[----:B------:R-:W-:Y:S01]  /*232d0*/  ULDC UR4, c[0x0][0x150] ;  /* 0x0000540000047ab9 */ /* 0x000fe20000000800 */
[----:B------:R-:W1:Y:S01]  /*232e0*/  LDC R3, c[0x0][0x144] ;  /* 0x00005100ff037b82 */ /* 0x000e620000000800 */
[----:B------:R-:W-:Y:S01]  /*232f0*/  UISETP.NE.AND UP0, UPT, UR39, URZ, UPT ;  /* 0x0000003f2700728c */ /* 0x000fe2000bf05270 */
[----:B------:R-:W2:Y:S01]  /*23300*/  S2R R5, SR_CTAID.Y ;  /* 0x0000000000057919 */ /* 0x000ea20000002600 */
[----:B------:R-:W-:-:S04]  /*23310*/  ULDC UR7, c[0x0][0x630] ;  /* 0x00018c0000077ab9 */ /* 0x000fc80000000800 */
[----:B------:R-:W-:Y:S01]  /*23320*/  PLOP3.LUT P0, PT, PT, PT, UP0, 0x80, 0x0 ;  /* 0x000000000000781c */ /* 0x000fe20003f0f008 */
[----:B------:R-:W3:Y:S01]  /*23330*/  LDC R12, c[0x0][0x148] ;  /* 0x00005200ff0c7b82 */ /* 0x000ee20000000800 */
[----:B0-----:R-:W-:Y:S02]  /*23340*/  I2FP.F32.U32 R2, R8 ;  /* 0x0000000800027245 */ /* 0x001fe40000201000 */
[----:B--2---:R-:W-:-:S03]  /*23350*/  I2FP.F32.U32 R4, R5 ;  /* 0x0000000500047245 */ /* 0x004fc60000201000 */
[----:B------:R-:W-:Y:S01]  /*23360*/  FMUL R2, R2, UR4 ;  /* 0x0000000402027c20 */ /* 0x000fe20008400000 */
[----:B------:R-:W-:Y:S02]  /*23370*/  ULDC UR4, c[0x0][0x154] ;  /* 0x0000550000047ab9 */ /* 0x000fe40000000800 */
[----:B------:R-:W-:Y:S01]  /*23380*/  FMUL R10, R4, UR4 ;  /* 0x00000004040a7c20 */ /* 0x000fe20008400000 */
[----:B------:R-:W-:Y:S02]  /*23390*/  ULDC.64 UR4, c[0x0][0x628] ;  /* 0x00018a0000047ab9 */ /* 0x000fe40000000a00 */
[----:B------:R-:W0:Y:S08]  /*233a0*/  F2I.U32.TRUNC.NTZ R2, R2 ;  /* 0x0000000200027305 */ /* 0x000e30000020f000 */
[----:B------:R-:W2:Y:S01]  /*233b0*/  F2I.U32.TRUNC.NTZ R10, R10 ;  /* 0x0000000a000a7305 */ /* 0x000ea2000020f000 */
[----:B0-----:R-:W-:-:S02]  /*233c0*/  IMAD.MOV R4, RZ, RZ, -R2 ;  /* 0x000000ffff047224 */ /* 0x001fc400078e0a02 */
[----:B------:R-:W-:Y:S02]  /*233d0*/  IMAD.MOV.U32 R2, RZ, RZ, R14 ;  /* 0x000000ffff027224 */ /* 0x000fe400078e000e */
[----:B-1----:R-:W-:Y:S01]  /*233e0*/  IMAD R8, R3, R4, R8 ;  /* 0x0000000403087224 */ /* 0x002fe200078e0208 */
[----:B--2---:R-:W-:-:S05]  /*233f0*/  IADD3 R3, -R10, RZ, RZ ;  /* 0x000000ff0a037210 */ /* 0x004fca0007ffe1ff */
[----:B---3--:R-:W-:Y:S01]  /*23400*/  @P0 IMAD R8, R12, R3, R5 ;  /* 0x000000030c080224 */ /* 0x008fe200078e0205 */
[----:B------:R-:W-:Y:S01]  /*23410*/  ISETP.NE.U32.AND P0, PT, RZ, UR4, PT ;  /* 0x00000004ff007c0c */ /* 0x000fe2000bf05070 */
[----:B------:R-:W-:-:S03]  /*23420*/  IMAD.MOV.U32 R3, RZ, RZ, R15 ;  /* 0x000000ffff037224 */ /* 0x000fc600078e000f */
[----:B------:R-:W-:-:S13]  /*23430*/  ISETP.NE.AND.EX P0, PT, RZ, UR5, PT, P0 ;  /* 0x00000005ff007c0c */ /* 0x000fda000bf05300 */
[----:B------:R-:W-:Y:S05]  /*23440*/  @!P0 BRA `(.L_x_559) ;  /* 0x0000000000288947 */ /* 0x000fea0003800000 */
[----:B------:R-:W-:Y:S02]  /*23450*/  ULDC UR6, c[0x0][0x634] ;  /* 0x00018d0000067ab9 */ /* 0x000fe40000000800 */
[----:B------:R-:W-:-:S04]  /*23460*/  IADD3 R3, P0, R14, UR6, RZ ;  /* 0x000000060e037c10 */ /* 0x000fc8000ff1e0ff */
[----:B------:R-:W-:-:S05]  /*23470*/  IADD3.X R11, RZ, R15, RZ, P0, !PT ;  /* 0x0000000fff0b7210 */ /* 0x000fca00007fe4ff */
[----:B------:R-:W-:-:S04]  /*23480*/  IMAD.WIDE.U32 R4, R11, UR4, RZ ;  /* 0x000000040b047c25 */ /* 0x000fc8000f8e00ff */
[----:B------:R-:W-:-:S04]  /*23490*/  IMAD.WIDE.U32 R4, P0, R3, UR5, R4 ;  /* 0x0000000503047c25 */ /* 0x000fc8000f800004 */
[----:B------:R-:W-:-:S04]  /*234a0*/  IMAD.WIDE.U32 R2, R3, UR4, RZ ;  /* 0x0000000403027c25 */ /* 0x000fc8000f8e00ff */
[----:B------:R-:W-:Y:S01]  /*234b0*/  IMAD.MOV.U32 R2, RZ, RZ, R5 ;  /* 0x000000ffff027224 */ /* 0x000fe200078e0005 */
[----:B------:R-:W-:Y:S01]  /*234c0*/  IADD3 RZ, P1, R3, R4, RZ ;  /* 0x0000000403ff7210 */ /* 0x000fe20007f3e0ff */
[----:B------:R-:W-:-:S04]  /*234d0*/  IMAD.X R3, RZ, RZ, RZ, P0 ;  /* 0x000000ffff037224 */ /* 0x000fc800000e06ff */
[----:B------:R-:W-:-:S08]  /*234e0*/  IMAD.WIDE.U32.X R2, R11, UR5, R2, P1 ;  /* 0x000000050b027c25 */ /* 0x000fd000088e0402 */
.L_x_559:
[--C-:B------:R-:W-:Y:S01]  /*234f0*/  SHF.R.U64 R10, R2, UR7, R3.reuse ;  /* 0x00000007020a7c19 */ /* 0x100fe20008001203 */
[----:B------:R-:W-:Y:S01]  /*23500*/  ULDC.64 UR4, c[0x0][0x620] ;  /* 0x0001880000047ab9 */ /* 0x000fe20000000a00 */
[----:B------:R-:W-:Y:S01]  /*23510*/  SHF.R.U32.HI R2, RZ, UR7, R3 ;  /* 0x00000007ff027c19 */ /* 0x000fe20008011603 */
[----:B------:R-:W-:Y:S01]  /*23520*/  IMAD.MOV.U32 R3, RZ, RZ, R15 ;  /* 0x000000ffff037224 */ /* 0x000fe200078e000f */
[----:B------:R-:W-:Y:S01]  /*23530*/  IADD3 R11, P0, RZ, -R10, RZ ;  /* 0x8000000aff0b7210 */ /* 0x000fe20007f1e0ff */
[----:B------:R-:W-:-:S03]  /*23540*/  ULDC.64 UR6, c[0x0][0x640] ;  /* 0x0001900000067ab9 */ /* 0x000fc60000000a00 */
[----:B------:R-:W-:Y:S02]  /*23550*/  IADD3.X R2, RZ, ~R2, RZ, P0, !PT ;  /* 0x80000002ff027210 */ /* 0x000fe400007fe4ff */
[----:B------:R-:W-:-:S03]  /*23560*/  ISETP.NE.U32.AND P0, PT, RZ, UR6, PT ;  /* 0x00000006ff007c0c */ /* 0x000fc6000bf05070 */
[----:B------:R-:W-:Y:S01]  /*23570*/  IMAD R2, R2, UR4, RZ ;  /* 0x0000000402027c24 */ /* 0x000fe2000f8e02ff */
[----:B------:R-:W-:-:S03]  /*23580*/  ISETP.NE.AND.EX P0, PT, RZ, UR7, PT, P0 ;  /* 0x00000007ff007c0c */ /* 0x000fc6000bf05300 */
[----:B------:R-:W-:Y:S02]  /*23590*/  IMAD R5, R11, UR5, R2 ;  /* 0x000000050b057c24 */ /* 0x000fe4000f8e0202 */
[----:B------:R-:W-:-:S04]  /*235a0*/  IMAD.MOV.U32 R2, RZ, RZ, R14 ;  /* 0x000000ffff027224 */ /* 0x000fc800078e000e */
[----:B------:R-:W-:Y:S01]  /*235b0*/  IMAD.WIDE.U32 R2, R11, UR4, R2 ;  /* 0x000000040b027c25 */ /* 0x000fe2000f8e0002 */
[----:B------:R-:W-:-:S04]  /*235c0*/  ULDC UR4, c[0x0][0x618] ;  /* 0x0001860000047ab9 */ /* 0x000fc80000000800 */
[----:B------:R-:W-:-:S04]  /*235d0*/  IADD3 R3, R3, R5, RZ ;  /* 0x0000000503037210 */ /* 0x000fc80007ffe0ff */
[--C-:B------:R-:W-:Y:S02]  /*235e0*/  SHF.R.U64 R11, R2, UR4, R3.reuse ;  /* 0x00000004020b7c19 */ /* 0x100fe40008001203 */
[----:B------:R-:W-:Y:S01]  /*235f0*/  SHF.R.U32.HI R2, RZ, UR4, R3 ;  /* 0x00000004ff027c19 */ /* 0x000fe20008011603 */
[----:B------:R-:W-:-:S03]  /*23600*/  ULDC UR4, c[0x0][0x608] ;  /* 0x0001820000047ab9 */ /* 0x000fc60000000800 */
[--C-:B------:R-:W-:Y:S02]  /*23610*/  SHF.R.U64 R12, R11, UR4, R2.reuse ;  /* 0x000000040b0c7c19 */ /* 0x100fe40008001202 */
[----:B------:R-:W-:Y:S01]  /*23620*/  SHF.R.U32.HI R3, RZ, UR4, R2 ;  /* 0x00000004ff037c19 */ /* 0x000fe20008011602 */
[----:B------:R-:W-:-:S03]  /*23630*/  ULDC UR4, c[0x0][0x658] ;  /* 0x0001960000047ab9 */ /* 0x000fc60000000800 */
[--C-:B------:R-:W-:Y:S02]  /*23640*/  SHF.R.U64 R13, R12, UR4, R3.reuse ;  /* 0x000000040c0d7c19 */ /* 0x100fe40008001203 */
[----:B------:R-:W-:-:S03]  /*23650*/  SHF.R.U32.HI R14, RZ, UR4, R3 ;  /* 0x00000004ff0e7c19 */ /* 0x000fc60008011603 */
[----:B------:R-:W-:Y:S02]  /*23660*/  IMAD.MOV.U32 R2, RZ, RZ, R13 ;  /* 0x000000ffff027224 */ /* 0x000fe400078e000d */
[----:B------:R-:W-:Y:S01]  /*23670*/  IMAD.MOV.U32 R3, RZ, RZ, R14 ;  /* 0x000000ffff037224 */ /* 0x000fe200078e000e */
[----:B------:R-:W-:Y:S06]  /*23680*/  @!P0 BRA `(.L_x_560) ;  /* 0x0000000000288947 */ /* 0x000fec0003800000 */
        /* <DEDUP_REMOVED lines=10> */
.L_x_560:
[----:B------:R-:W-:Y:S01]  /*23730*/  ULDC UR4, c[0x0][0x648] ;  /* 0x0001920000047ab9 */ /* 0x000fe20000000800 */
[----:B------:R-:W-:Y:S01]  /*23740*/  LOP3.LUT R12, R12, UR15, RZ, 0xc0, !PT ;  /* 0x0000000f0c0c7c12 */ /* 0x000fe2000f8ec0ff */
[----:B------:R-:W-:Y:S01]  /*23750*/  UISETP.NE.AND UP0, UPT, UR39, URZ, UPT ;  /* 0x0000003f2700728c */ /* 0x000fe2000bf05270 */
[----:B------:R-:W-:Y:S01]  /*23760*/  SHF.R.U64 R3, R2, UR4, R3 ;  /* 0x0000000402037c19 */ /* 0x000fe20008001203 */
[----:B------:R-:W-:Y:S01]  /*23770*/  ULDC UR4, c[0x0][0x638] ;  /* 0x00018e0000047ab9 */ /* 0x000fe20000000800 */
[----:B------:R-:W-:Y:S02]  /*23780*/  IMAD.MOV.U32 R4, RZ, RZ, 0x1 ;  /* 0x00000001ff047424 */ /* 0x000fe400078e00ff */
[C---:B------:R-:W-:Y:S01]  /*23790*/  IADD3 R2, -R3.reuse, RZ, RZ ;  /* 0x000000ff03027210 */ /* 0x040fe20007ffe1ff */
[----:B------:R-:W-:Y:S01]  /*237a0*/  IMAD R5, R3, UR14, R12 ;  /* 0x0000000e03057c24 */ /* 0x000fe2000f8e020c */
[----:B------:R-:W-:Y:S02]  /*237b0*/  PLOP3.LUT P0, PT, PT, PT, UP0, 0x40, 0x0 ;  /* 0x000000000000781c */ /* 0x000fe40003f0e808 */
[----:B------:R-:W-:Y:S01]  /*237c0*/  PLOP3.LUT P1, PT, PT, PT, UP0, 0x40, 0x0 ;  /* 0x000000000000781c */ /* 0x000fe20003f2e808 */
[----:B------:R-:W-:Y:S01]  /*237d0*/  IMAD R13, R2, UR4, R13 ;  /* 0x00000004020d7c24 */ /* 0x000fe2000f8e020d */
[----:B------:R-:W-:Y:S01]  /*237e0*/  ULDC UR4, c[0x0][0x610] ;  /* 0x0001840000047ab9 */ /* 0x000fe20000000800 */
[----:B------:R-:W-:Y:S01]  /*237f0*/  LOP3.LUT R2, R11, UR13, RZ, 0xc0, !PT ;  /* 0x0000000d0b027c12 */ /* 0x000fe2000f8ec0ff */
[----:B------:R-:W-:Y:S01]  /*23800*/  IMAD R8, R5, UR4, R8 ;  /* 0x0000000405087c24 */ /* 0x000fe2000f8e0208 */
[----:B------:R-:W-:-:S03]  /*23810*/  ULDC UR4, c[0x0][0x600] ;  /* 0x0001800000047ab9 */ /* 0x000fc60000000800 */
[----:B------:R-:W-:-:S05]  /*23820*/  IMAD R13, R13, UR4, R2 ;  /* 0x000000040d0d7c24 */ /* 0x000fca000f8e0202 */
[----:B------:R-:W-:Y:S02]  /*23830*/  SEL R2, R13, R8, P0 ;  /* 0x000000080d027207 */ /* 0x000fe40000000000 */
[----:B------:R-:W-:-:S07]  /*23840*/  SEL R3, R8, R13, P1 ;  /* 0x0000000d08037207 */ /* 0x000fce0000800000 */
.L_x_558:
[----:B------:R-:W-:Y:S05]  /*23850*/  BSYNC B1 ;  /* 0x0000000000017941 */ /* 0x000fea0003800000 */
.L_x_557:
[----:B------:R-:W-:-:S13]  /*23860*/  LOP3.LUT P0, RZ, R4, 0xff, RZ, 0xc0, !PT ;  /* 0x000000ff04ff7812 */ /* 0x000fda000780c0ff */
[----:B------:R-:W-:Y:S05]  /*23870*/  @P0 BRA `(.L_x_561) ;  /* 0xfffffff000d80947 */ /* 0x000fea000383ffff */
[----:B------:R-:W-:Y:S05]  /*23880*/  BSYNC B0 ;  /* 0x0000000000007941 */ /* 0x000fea0003800000 */
.L_x_550:
[----:B------:R-:W-:-:S03]  /*23890*/  UMOV UR4, 0xffffffff ;  /* 0xffffffff00047882 */ /* 0x000fc60000000000 */
[----:B------:R-:W-:Y:S05]  /*238a0*/  BRA.DIV UR4, `(.L_x_562) ;  /* 0x00000006043c7947 */ /* 0x000fea000b800000 */
[----:B------:R-:W-:-:S13]  /*238b0*/  ELECT P6, URZ, PT ;  /* 0x00000000003f782f */ /* 0x000fda00038c0000 */
.L_x_577:
[----:B------:R-:W-:Y:S04]  /*238c0*/  BSSY B0, `(.L_x_563) ;  /* 0x0000035000007945 */ /* 0x000fe80003800000 */
[----:B------:R-:W-:Y:S05]  /*238d0*/  @!P6 BRA `(.L_x_564) ;  /* 0x0000000000cce947 */ /* 0x000fea0003800000 */
[----:B------:R-:W-:-:S04]  /*238e0*/  ULOP3.LUT UR4, UR38, 0x2, URZ, 0xfc, !UPT ;  /* 0x0000000226047892 */ /* 0x000fc8000f8efc3f */
[----:B------:R-:W-:-:S06]  /*238f0*/  UISETP.NE.AND UP0, UPT, UR4, 0x3, UPT ;  /* 0x000000030400788c */ /* 0x000fcc000bf05270 */
[----:B------:R-:W-:-:S13]  /*23900*/  PLOP3.LUT P0, PT, PT, PT, UP0, 0x80, 0x0 ;  /* 0x000000000000781c */ /* 0x000fda0003f0f008 */
[----:B------:R-:W-:Y:S05]  /*23910*/  @!P0 BRA `(.L_x_565) ;  /* 0x0000000000048947 */ /* 0x000fea0003800000 */
[----:B------:R-:W-:Y:S01]  /*23920*/  BPT.TRAP 0x1 ;  /* 0x000000040000795c */ /* 0x000fe20000300000 */
.L_x_565:
[----:B------:R-:W0:Y:S01]  /*23930*/  S2R R3, SR_CgaCtaId ;  /* 0x0000000000037919 */ /* 0x000e220000008800 */
[----:B------:R-:W-:-:S04]  /*23940*/  MOV R2, 0x400 ;  /* 0x0000040000027802 */ /* 0x000fc80000000f00 */
[----:B0-----:R-:W-:Y:S02]  /*23950*/  LEA R2, R3, R2, 0x18 ;  /* 0x0000000203027211 */ /* 0x001fe400078ec0ff */
[----:B------:R-:W-:-:S03]  /*23960*/  SHF.L.U32 R3, R0, 0x1f, RZ ;  /* 0x0000001f00037819 */ /* 0x000fc600000006ff */
[----:B------:R-:W-:-:S05]  /*23970*/  VIADD R2, R2, 0x28 ;  /* 0x0000002802027836 */ /* 0x000fca0000000000 */
[----:B------:R-:W-:-:S04]  /*23980*/  LEA R4, R7, R2, 0x3 ;  /* 0x0000000207047211 */ /* 0x000fc800078e18ff */
[----:B------:R-:W0:Y:S02]  /*23990*/  SYNCS.PHASECHK.TRANS64.TRYWAIT P0, [R4+URZ], R3 ;  /* 0x00000003040075a7 */ /* 0x000e24000800017f */
[----:B0-----:R-:W-:Y:S05]  /*239a0*/  @!P0 BRA `(.L_x_566) ;  /* 0x00000004001c8947 */ /* 0x001fea0003800000 */
.L_x_578:
[----:B------:R-:W-:-:S05]  /*239b0*/  VIADD R7, R7, 0x1 ;  /* 0x0000000107077836 */ /* 0x000fca0000000000 */
[----:B------:R-:W-:-:S04]  /*239c0*/  ISETP.NE.AND P0, PT, R7, 0x5, PT ;  /* 0x000000050700780c */ /* 0x000fc80003f05270 */
[----:B0-----:R-:W-:Y:S02]  /*239d0*/  SEL R3, RZ, 0x1, P0 ;  /* 0x00000001ff037807 */ /* 0x001fe40000000000 */
[----:B------:R-:W-:Y:S02]  /*239e0*/  SEL R7, R7, RZ, P0 ;  /* 0x000000ff07077207 */ /* 0x000fe40000000000 */
[----:B------:R-:W-:-:S03]  /*239f0*/  LOP3.LUT R4, R0, R3, RZ, 0x3c, !PT ;  /* 0x0000000300047212 */ /* 0x000fc600078e3cff */
[----:B------:R-:W-:Y:S01]  /*23a00*/  IMAD R3, R7, 0x8, R2 ;  /* 0x0000000807037824 */ /* 0x000fe200078e0202 */
[----:B------:R-:W-:-:S04]  /*23a10*/  SHF.L.U32 R0, R4, 0x1f, RZ ;  /* 0x0000001f04007819 */ /* 0x000fc800000006ff */
[----:B------:R-:W0:Y:S02]  /*23a20*/  SYNCS.PHASECHK.TRANS64.TRYWAIT P0, [R3+URZ], R0 ;  /* 0x00000000030075a7 */ /* 0x000e24000800017f */
[----:B0-----:R-:W-:Y:S05]  /*23a30*/  @!P0 BRA `(.L_x_567) ;  /* 0x00000004000c8947 */ /* 0x001fea0003800000 */
.L_x_579:
[----:B0-----:R-:W-:-:S04]  /*23a40*/  IADD3 R0, R7, 0x1, RZ ;  /* 0x0000000107007810 */ /* 0x001fc80007ffe0ff */
[----:B------:R-:W-:-:S04]  /*23a50*/  ISETP.NE.AND P0, PT, R0, 0x5, PT ;  /* 0x000000050000780c */ /* 0x000fc80003f05270 */
[----:B------:R-:W-:Y:S02]  /*23a60*/  SEL R3, RZ, 0x1, P0 ;  /* 0x00000001ff037807 */ /* 0x000fe40000000000 */
[----:B------:R-:W-:Y:S02]  /*23a70*/  SEL R5, R0, RZ, P0 ;  /* 0x000000ff00057207 */ /* 0x000fe40000000000 */
[----:B------:R-:W-:-:S03]  /*23a80*/  LOP3.LUT R4, R4, R3, RZ, 0x3c, !PT ;  /* 0x0000000304047212 */ /* 0x000fc600078e3cff */
[----:B------:R-:W-:Y:S01]  /*23a90*/  IMAD R3, R5, 0x8, R2 ;  /* 0x0000000805037824 */ /* 0x000fe200078e0202 */
[----:B------:R-:W-:-:S04]  /*23aa0*/  SHF.L.U32 R0, R4, 0x1f, RZ ;  /* 0x0000001f04007819 */ /* 0x000fc800000006ff */
[----:B------:R-:W0:Y:S02]  /*23ab0*/  SYNCS.PHASECHK.TRANS64.TRYWAIT P0, [R3+URZ], R0 ;  /* 0x00000000030075a7 */ /* 0x000e24000800017f */
[----:B0-----:R-:W-:Y:S05]  /*23ac0*/  @!P0 BRA `(.L_x_568) ;  /* 0x0000000000fc8947 */ /* 0x001fea0003800000 */
.L_x_580:
[----:B0-----:R-:W-:-:S05]  /*23ad0*/  VIADD R0, R5, 0x1 ;  /* 0x0000000105007836 */ /* 0x001fca0000000000 */
[----:B------:R-:W-:-:S04]  /*23ae0*/  ISETP.NE.AND P0, PT, R0, 0x5, PT ;  /* 0x000000050000780c */ /* 0x000fc80003f05270 */
[----:B------:R-:W-:Y:S02]  /*23af0*/  SEL R3, RZ, 0x1, P0 ;  /* 0x00000001ff037807 */ /* 0x000fe40000000000 */
[----:B------:R-:W-:Y:S02]  /*23b00*/  SEL R5, R0, RZ, P0 ;  /* 0x000000ff00057207 */ /* 0x000fe40000000000 */
[----:B------:R-:W-:Y:S02]  /*23b10*/  LOP3.LUT R7, R4, R3, RZ, 0x3c, !PT ;  /* 0x0000000304077212 */ /* 0x000fe400078e3cff */
[----:B------:R-:W-:Y:S02]  /*23b20*/  LEA R3, R5, R2, 0x3 ;  /* 0x0000000205037211 */ /* 0x000fe400078e18ff */
[----:B------:R-:W-:-:S04]  /*23b30*/  SHF.L.U32 R0, R7, 0x1f, RZ ;  /* 0x0000001f07007819 */ /* 0x000fc800000006ff */
[----:B------:R-:W0:Y:S02]  /*23b40*/  SYNCS.PHASECHK.TRANS64.TRYWAIT P0, [R3+URZ], R0 ;  /* 0x00000000030075a7 */ /* 0x000e24000800017f */
[----:B0-----:R-:W-:Y:S05]  /*23b50*/  @!P0 BRA `(.L_x_569) ;  /* 0x0000000000ec8947 */ /* 0x001fea0003800000 */
.L_x_581:
[----:B0-----:R-:W-:-:S05]  /*23b60*/  VIADD R0, R5, 0x1 ;  /* 0x0000000105007836 */ /* 0x001fca0000000000 */
[----:B------:R-:W-:-:S04]  /*23b70*/  ISETP.NE.AND P0, PT, R0, 0x5, PT ;  /* 0x000000050000780c */ /* 0x000fc80003f05270 */
[----:B------:R-:W-:Y:S02]  /*23b80*/  SEL R4, RZ, 0x1, P0 ;  /* 0x00000001ff047807 */ /* 0x000fe40000000000 */
[----:B------:R-:W-:Y:S02]  /*23b90*/  SEL R3, R0, RZ, P0 ;  /* 0x000000ff00037207 */ /* 0x000fe40000000000 */
[----:B------:R-:W-:-:S03]  /*23ba0*/  LOP3.LUT R0, R7, R4, RZ, 0x3c, !PT ;  /* 0x0000000407007212 */ /* 0x000fc600078e3cff */
[----:B------:R-:W-:Y:S01]  /*23bb0*/  IMAD R3, R3, 0x8, R2 ;  /* 0x0000000803037824 */ /* 0x000fe200078e0202 */
[----:B------:R-:W-:-:S07]  /*23bc0*/  SHF.L.U32 R0, R0, 0x1f, RZ ;  /* 0x0000001f00007819 */ /* 0x000fce00000006ff */
.L_x_570:
[----:B0-----:R0:W1:Y:S02]  /*23bd0*/  SYNCS.PHASECHK.TRANS64.TRYWAIT P0, [R3+URZ], R0 ;  /* 0x00000000030075a7 */ /* 0x001064000800017f */
[----:B-1----:R-:W-:Y:S05]  /*23be0*/  @!P0 NANOSLEEP.SYNCS 0x989680 ;  /* 0x009896800000895d */ /* 0x002fea0003900000 */
[----:B------:R-:W1:Y:S02]  /*23bf0*/  @!P0 SYNCS.PHASECHK.TRANS64 P0, [R3+URZ], R0 ;  /* 0x00000000030085a7 */ /* 0x000e64000800007f */
[----:B-1----:R-:W-:Y:S05]  /*23c00*/  @!P0 BRA `(.L_x_570) ;  /* 0xfffffffc00f08947 */ /* 0x002fea000383ffff */
.L_x_564:
[----:B------:R-:W-:Y:S05]  /*23c10*/  BSYNC B0 ;  /* 0x0000000000007941 */ /* 0x000fea0003800000 */
.L_x_563:
[----:B------:R-:W-:Y:S05]  /*23c20*/  EXIT ;  /* 0x000000000000794d */ /* 0x000fea0003800000 */
.L_x_21:
[----:B-1----:R1:W2:Y:S02]  /*23c30*/  SYNCS.PHASECHK.TRANS64.TRYWAIT P1, [R4+URZ], R3 ;  /* 0x00000003040075a7 */ /* 0x0022a4000802017f */
[----:B--2---:R-:W-:Y:S05]  /*23c40*/  @!P1 NANOSLEEP.SYNCS 0x989680 ;  /* 0x009896800000995d */ /* 0x004fea0003900000 */
[----:B------:R-:W2:Y:S02]  /*23c50*/  @!P1 SYNCS.PHASECHK.TRANS64 P1, [R4+URZ], R3 ;  /* 0x00000003040095a7 */ /* 0x000ea4000802007f */
[----:B--2---:R-:W-:Y:S05]  /*23c60*/  @!P1 BRA `(.L_x_21) ;  /* 0xfffffffc00f09947 */ /* 0x004fea000383ffff */
[----:B------:R-:W-:Y:S05]  /*23c70*/  BRA `(.L_x_20) ;  /* 0xfffffdd800a87947 */ /* 0x000fea000383ffff */
.L_x_26:
[----:B-1----:R1:W2:Y:S02]  /*23c80*/  SYNCS.PHASECHK.TRANS64.TRYWAIT P1, [R3+URZ], R4 ;  /* 0x00000004030075a7 */ /* 0x0022a4000802017f */
[----:B--2---:R-:W-:Y:S05]  /*23c90*/  @!P1 NANOSLEEP.SYNCS 0x989680 ;  /* 0x009896800000995d */ /* 0x004fea0003900000 */
[----:B------:R-:W2:Y:S02]  /*23ca0*/  @!P1 SYNCS.PHASECHK.TRANS64 P1, [R3+URZ], R4 ;  /* 0x00000004030095a7 */ /* 0x000ea4000802007f */
[----:B--2---:R-:W-:Y:S05]  /*23cb0*/  @!P1 BRA `(.L_x_26) ;  /* 0xfffffffc00f09947 */ /* 0x004fea000383ffff */
[----:B------:R-:W-:Y:S05]  /*23cc0*/  BRA `(.L_x_25) ;  /* 0xfffffe5000347947 */ /* 0x000fea000383ffff */
.L_x_551:
[----:B------:R-:W-:Y:S01]  /*23cd0*/  BSSY B1, `(.L_x_571) ;  /* 0x0000006000017945 */ /* 0x000fe20003800000 */
[----:B------:R-:W-:-:S07]  /*23ce0*/  MOV R15, 0xffffffff ;  /* 0xffffffff000f7802 */ /* 0x000fce0000000f00 */
[----:B------:R-:W-:Y:S05]  /*23cf0*/  WARPSYNC.COLLECTIVE R15, `(.L_x_572) ;  /* 0x000000000f0c7348 */ /* 0x000fea0003c00000 */
[----:B------:R-:W-:Y:S02]  /*23d00*/  ELECT P6, UR62, PT ;  /* 0x00000000003e782f */ /* 0x000fe400038c0000 */
[----:B------:R-:W-:Y:S01]  /*23d10*/  MOV R14, UR62 ;  /* 0x0000003e000e7c02 */ /* 0x000fe20008000f00 */
[----:B------:R-:W-:Y:S10]  /*23d20*/  ENDCOLLECTIVE ;  /* 0x000000000000791b */ /* 0x000ff40003800000 */
.L_x_572:
[----:B------:R-:W-:Y:S05]  /*23d30*/  BSYNC B1 ;  /* 0x0000000000017941 */ /* 0x000fea0003800000 */
.L_x_571:
[----:B------:R-:W-:Y:S05]  /*23d40*/  BRA `(.L_x_573) ;  /* 0xffffffec00b07947 */ /* 0x000fea000383ffff */
.L_x_554:
[----:B0-----:R0:W1:Y:S02]  /*23d50*/  SYNCS.PHASECHK.TRANS64.TRYWAIT P0, [R12+URZ+0x28], R11 ;  /* 0x0000280b0c0075a7 */ /* 0x001064000800017f */
[----:B-1----:R-:W-:Y:S05]  /*23d60*/  @!P0 NANOSLEEP.SYNCS 0x989680 ;  /* 0x009896800000895d */ /* 0x002fea0003900000 */
[----:B------:R-:W1:Y:S02]  /*23d70*/  @!P0 SYNCS.PHASECHK.TRANS64 P0, [R12+URZ+0x28], R11 ;  /* 0x0000280b0c0085a7 */ /* 0x000e64000800007f */
[----:B-1----:R-:W-:Y:S05]  /*23d80*/  @!P0 BRA `(.L_x_554) ;  /* 0xfffffffc00f08947 */ /* 0x002fea000383ffff */
[----:B------:R-:W-:Y:S05]  /*23d90*/  BRA `(.L_x_574) ;  /* 0xffffffec00ec7947 */ /* 0x000fea000383ffff */
.L_x_562:
[----:B------:R-:W-:Y:S01]  /*23da0*/  BSSY B0, `(.L_x_575) ;  /* 0x0000006000007945 */ /* 0x000fe20003800000 */
[----:B------:R-:W-:-:S07]  /*23db0*/  IMAD.MOV.U32 R15, RZ, RZ, -0x1 ;  /* 0xffffffffff0f7424 */ /* 0x000fce00078e00ff */
[----:B------:R-:W-:Y:S05]  /*23dc0*/  WARPSYNC.COLLECTIVE R15, `(.L_x_576) ;  /* 0x000000000f0c7348 */ /* 0x000fea0003c00000 */
[----:B------:R-:W-:Y:S02]  /*23dd0*/  ELECT P6, UR62, PT ;  /* 0x00000000003e782f */ /* 0x000fe400038c0000 */
[----:B------:R-:W-:Y:S01]  /*23de0*/  MOV R14, UR62 ;  /* 0x0000003e000e7c02 */ /* 0x000fe20008000f00 */
[----:B------:R-:W-:Y:S10]  /*23df0*/  ENDCOLLECTIVE ;  /* 0x000000000000791b */ /* 0x000ff40003800000 */
.L_x_576:
[----:B------:R-:W-:Y:S05]  /*23e00*/  BSYNC B0 ;  /* 0x0000000000007941 */ /* 0x000fea0003800000 */
.L_x_575:
[----:B------:R-:W-:Y:S05]  /*23e10*/  BRA `(.L_x_577) ;  /* 0xfffffff800a87947 */ /* 0x000fea000383ffff */
.L_x_566:
[----:B0-----:R0:W1:Y:S02]  /*23e20*/  SYNCS.PHASECHK.TRANS64.TRYWAIT P0, [R4+URZ], R3 ;  /* 0x00000003040075a7 */ /* 0x001064000800017f */
[----:B-1----:R-:W-:Y:S05]  /*23e30*/  @!P0 NANOSLEEP.SYNCS 0x989680 ;  /* 0x009896800000895d */ /* 0x002fea0003900000 */
[----:B------:R-:W1:Y:S02]  /*23e40*/  @!P0 SYNCS.PHASECHK.TRANS64 P0, [R4+URZ], R3 ;  /* 0x00000003040085a7 */ /* 0x000e64000800007f */
[----:B-1----:R-:W-:Y:S05]  /*23e50*/  @!P0 BRA `(.L_x_566) ;  /* 0xfffffffc00f08947 */ /* 0x002fea000383ffff */
[----:B------:R-:W-:Y:S05]  /*23e60*/  BRA `(.L_x_578) ;  /* 0xfffffff800d07947 */ /* 0x000fea000383ffff */
.L_x_567:
[----:B0-----:R0:W1:Y:S02]  /*23e70*/  SYNCS.PHASECHK.TRANS64.TRYWAIT P0, [R3+URZ], R0 ;  /* 0x00000000030075a7 */ /* 0x001064000800017f */
[----:B-1----:R-:W-:Y:S05]  /*23e80*/  @!P0 NANOSLEEP.SYNCS 0x989680 ;  /* 0x009896800000895d */ /* 0x002fea0003900000 */
[----:B------:R-:W1:Y:S02]  /*23e90*/  @!P0 SYNCS.PHASECHK.TRANS64 P0, [R3+URZ], R0 ;  /* 0x00000000030085a7 */ /* 0x000e64000800007f */
[----:B-1----:R-:W-:Y:S05]  /*23ea0*/  @!P0 BRA `(.L_x_567) ;  /* 0xfffffffc00f08947 */ /* 0x002fea000383ffff */
[----:B------:R-:W-:Y:S05]  /*23eb0*/  BRA `(.L_x_579) ;  /* 0xfffffff800e07947 */ /* 0x000fea000383ffff */
.L_x_568:
[----:B0-----:R0:W1:Y:S02]  /*23ec0*/  SYNCS.PHASECHK.TRANS64.TRYWAIT P0, [R3+URZ], R0 ;  /* 0x00000000030075a7 */ /* 0x001064000800017f */
[----:B-1----:R-:W-:Y:S05]  /*23ed0*/  @!P0 NANOSLEEP.SYNCS 0x989680 ;  /* 0x009896800000895d */ /* 0x002fea0003900000 */
[----:B------:R-:W1:Y:S02]  /*23ee0*/  @!P0 SYNCS.PHASECHK.TRANS64 P0, [R3+URZ], R0 ;  /* 0x00000000030085a7 */ /* 0x000e64000800007f */
[----:B-1----:R-:W-:Y:S05]  /*23ef0*/  @!P0 BRA `(.L_x_568) ;  /* 0xfffffffc00f08947 */ /* 0x002fea000383ffff */
[----:B------:R-:W-:Y:S05]  /*23f00*/  BRA `(.L_x_580) ;  /* 0xfffffff800f07947 */ /* 0x000fea000383ffff */
.L_x_569:
[----:B0-----:R0:W1:Y:S02]  /*23f10*/  SYNCS.PHASECHK.TRANS64.TRYWAIT P0, [R3+URZ], R0 ;  /* 0x00000000030075a7 */ /* 0x001064000800017f */
[----:B-1----:R-:W-:Y:S05]  /*23f20*/  @!P0 NANOSLEEP.SYNCS 0x989680 ;  /* 0x009896800000895d */ /* 0x002fea0003900000 */
[----:B------:R-:W1:Y:S02]  /*23f30*/  @!P0 SYNCS.PHASECHK.TRANS64 P0, [R3+URZ], R0 ;  /* 0x00000000030085a7 */ /* 0x000e64000800007f */
[----:B-1----:R-:W-:Y:S05]  /*23f40*/  @!P0 BRA `(.L_x_569) ;  /* 0xfffffffc00f08947 */ /* 0x002fea000383ffff */
[----:B------:R-:W-:Y:S05]  /*23f50*/  BRA `(.L_x_581) ;  /* 0xfffffffc00007947 */ /* 0x000fea000383ffff */
.L_x_582:
[----:B------:R-:W-:-:S00]  /*23f60*/  BRA `(.L_x_582) ;  /* 0xfffffffc00fc7947 */ /* 0x000fc0000383ffff */
[----:B------:R-:W-:-:S00]  /*23f70*/  NOP ;  /* 0x0000000000007918 */ /* 0x000fc00000000000 */
        /* <DEDUP_REMOVED lines=8> */
.L_x_583:


//--------------------- .nv.global.init           --------------------------
	.section	.nv.global.init,"aw",@progbits
.nv.global.init:
	.type		$str$22,@object
	.size		$str$22,($str$23 - $str$22)
$str$22:
        /*0000*/ 	.byte	0x6b, 0x5f, 0x74, 0x69, 0x6c, 0x65, 0x5f, 0x63, 0x6f, 0x75, 0x6e, 0x74, 0x20, 0x3e, 0x3d, 0x20
        /*0010*/ 	.byte	0x31, 0x00
	.type		$str$23,@object
	.size		$str$23,(__unnamed_1 - $str$23)
$str$23:
        /*0012*/ 	.byte	0x2f, 0x74, 0x6d, 0x70, 0x2f, 0x63, 0x75, 0x74, 0x6c, 0x61, 0x73, 0x73, 0x5f, 0x73, 0x77, 0x65
        /*0022*/ 	.byte	0x65, 0x70, 0x5f, 0x73, 0x72, 0x63, 0x2f, 0x69, 0x6e, 0x63, 0x6c, 0x75, 0x64, 0x65, 0x2f, 0x63
        /*0032*/ 	.byte	0x75, 0x74, 0x6c, 0x61, 0x73, 0x73, 0x2f, 0x67, 0x65, 0x6d, 0x6d, 0x2f, 0x63, 0x6f, 0x6c, 0x6c
        /*0042*/ 	.byte	0x65, 0x63, 0x74, 0x69, 0x76, 0x65, 0x2f, 0x73, 0x6d, 0x39, 0x30, 0x5f, 0x6d, 0x6d, 0x61, 0x5f
        /*0052*/ 	.byte	0x74, 0x6d, 0x61, 0x5f, 0x67, 0x6d, 0x6d, 0x61, 0x5f, 0x73, 0x73, 0x5f, 0x77, 0x61, 0x72, 0x70
        /*0062*/ 	.byte	0x73, 0x70, 0x65, 0x63, 0x69, 0x61, 0x6c, 0x69, 0x7a, 0x65, 0x64, 0x2e, 0x68, 0x70, 0x70, 0x00
	.type		__unnamed_1,@object
	.size		__unnamed_1,(.L_0 - __unnamed_1)
__unnamed_1:
        /* <DEDUP_REMOVED lines=182> */
        /*0bd2*/ 	.byte	0x65, 0x3a, 0x3a, 0x69, 0x64, 0x65, 0x6e, 0x74, 0x69, 0x74, 0x79, 0x5d, 0x00
.L_0:


//--------------------- .nv.shared._ZN7cutlass13device_kernelINS_4gemm6kernel13GemmUniversalIN4cute5tupleIJiiiiEEENS1_10collective13CollectiveMmaINS1_34MainloopSm90TmaGmmaWarpSpecializedILi5ENS5_IJNS4_1CILi2EEESB_NSA_ILi1EEEEEENS1_35KernelTmaWarpSpecializedCooperativeEEENS5_IJNSA_ILi256EEESG_NSA_ILi128EEEEEENS_10bfloat16_tENS5_IJlSC_lEEESJ_SK_NS4_8TiledMMAINS4_8MMA_AtomIJNS4_4SM904GMMA28MMA_64x256x16_F32BF16BF16_SSILNSO_5MajorE0ELSQ_0ELNSO_7ScaleInE1ELSR_1EEEEEENS4_6LayoutINS5_IJSB_SC_SC_EEENS5_IJSC_NSA_ILi0EEESW_EEEEENS5_IJNS4_10UnderscoreESZ_SZ_EEEEENS4_23SM90_TMA_LOAD_MULTICASTENS4_14ComposedLayoutINS4_7SwizzleILi3ELi4ELi3EEENS4_18smem_ptr_flag_bitsILi16EEENSU_INS5_IJNSA_ILi8EEENSA_ILi64EEEEEENS5_IJS19_SC_EEEEEEEvNS4_8identityES12_S1D_vS1E_EENS_8epilogue10collective6detail29Sm90TmaWarpSpecializedAdapterINS1H_15DefaultEpilogueISJ_SK_SK_NS1G_6thread17LinearCombinationISJ_Li1EffLNS1L_9ScaleType4KindE0ELNS_15FloatRoundStyleE2ESJ_EENS1_15EpilogueDefaultEEEEEvvEEEEvNT_6ParamsE --------------------------
	.section	.nv.shared._ZN7cutlass13device_kernelINS_4gemm6kernel13GemmUniversalIN4cute5tupleIJiiiiEEENS1_10collective13CollectiveMmaINS1_34MainloopSm90TmaGmmaWarpSpecializedILi5ENS5_IJNS4_1CILi2EEESB_NSA_ILi1EEEEEENS1_35KernelTmaWarpSpecializedCooperativeEEENS5_IJNSA_ILi256EEESG_NSA_ILi128EEEEEENS_10bfloat16_tENS5_IJlSC_lEEESJ_SK_NS4_8TiledMMAINS4_8MMA_AtomIJNS4_4SM904GMMA28MMA_64x256x16_F32BF16BF16_SSILNSO_5MajorE0ELSQ_0ELNSO_7ScaleInE1ELSR_1EEEEEENS4_6LayoutINS5_IJSB_SC_SC_EEENS5_IJSC_NSA_ILi0EEESW_EEEEENS5_IJNS4_10UnderscoreESZ_SZ_EEEEENS4_23SM90_TMA_LOAD_MULTICASTENS4_14ComposedLayoutINS4_7SwizzleILi3ELi4ELi3EEENS4_18smem_ptr_flag_bitsILi16EEENSU_INS5_IJNSA_ILi8EEENSA_ILi64EEEEEENS5_IJS19_SC_EEEEEEEvNS4_8identityES12_S1D_vS1E_EENS_8epilogue10collective6detail29Sm90TmaWarpSpecializedAdapterINS1H_15DefaultEpilogueISJ_SK_SK_NS1G_6thread17LinearCombinationISJ_Li1EffLNS1L_9ScaleType4KindE0ELNS_15FloatRoundStyleE2ESJ_EENS1_15EpilogueDefaultEEEEEvvEEEEvNT_6ParamsE,"aw",@nobits
	.sectionflags	@""
	.align	16
	.zero		1024


//--------------------- .nv.shared.reserved.0     --------------------------
	.section	.nv.shared.reserved.0,"aw",@nobits
	.weak		__nv_reservedSMEM_offset_0_alias
	.size		__nv_reservedSMEM_offset_0_alias, 0, 0
	.other		__nv_reservedSMEM_offset_0_alias,@"STO_CUDA_RESERVED_SHARED STV_DEFAULT"
__nv_reservedSMEM_offset_0_alias:
	.zero		0


//--------------------- .nv.global                --------------------------
	.section	.nv.global,"aw",@nobits
.nv.global:
	.type		_ZN39_INTERNAL_cccd188f_4_k_cu_5fe0626c_42244cute1_E,@object
	.size		_ZN39_INTERNAL_cccd188f_4_k_cu_5fe0626c_42244cute1_E,(_ZN39_INTERNAL_cccd188f_4_k_cu_5fe0626c_42244cuda3std3__45__cpo6cbeginE - _ZN39_INTERNAL_cccd188f_4_k_cu_5fe0626c_42244cute1_E)
_ZN39_INTERNAL_cccd188f_4_k_cu_5fe0626c_42244cute1_E:
	.zero		1
	.type		_ZN39_INTERNAL_cccd188f_4_k_cu_5fe0626c_42244cuda3std3__45__cpo6cbeginE,@object
	.size		_ZN39_INTERNAL_cccd188f_4_k_cu_5fe0626c_42244cuda3std3__45__cpo6cbeginE,(_ZN39_INTERNAL_cccd188f_4_k_cu_5fe0626c_42244cuda3std3__48in_placeE - _ZN39_INTERNAL_cccd188f_4_k_cu_5fe0626c_42244cuda3std3__45__cpo6cbeginE)
_ZN39_INTERNAL_cccd188f_4_k_cu_5fe0626c_42244cuda3std3__45__cpo6cbeginE:
	.zero		1
	.type		_ZN39_INTERNAL_cccd188f_4_k_cu_5fe0626c_42244cuda3std3__48in_placeE,@object
	.size		_ZN39_INTERNAL_cccd188f_4_k_cu_5fe0626c_42244cuda3std3__48in_placeE,(_ZN39_INTERNAL_cccd188f_4_k_cu_5fe0626c_42244cuda3std6ranges3__45__cpo9iter_moveE - _ZN39_INTERNAL_cccd188f_4_k_cu_5fe0626c_42244cuda3std3__48in_placeE)
_ZN39_INTERNAL_cccd188f_4_k_cu_5fe0626c_42244cuda3std3__48in_placeE:
	.zero		1
	.type		_ZN39_INTERNAL_cccd188f_4_k_cu_5fe0626c_42244cuda3std6ranges3__45__cpo9iter_moveE,@object
	.size		_ZN39_INTERNAL_cccd188f_4_k_cu_5fe0626c_42244cuda3std6ranges3__45__cpo9iter_moveE,(_ZN39_INTERNAL_cccd188f_4_k_cu_5fe0626c_42244cuda3std3__45__cpo5beginE - _ZN39_INTERNAL_cccd188f_4_k_cu_5fe0626c_42244cuda3std6ranges3__45__cpo9iter_moveE)
_ZN39_INTERNAL_cccd188f_4_k_cu_5fe0626c_42244cuda3std6ranges3__45__cpo9iter_moveE:
	.zero		1
	.type		_ZN39_INTERNAL_cccd188f_4_k_cu_5fe0626c_42244cuda3std3__45__cpo5beginE,@object
	.size		_ZN39_INTERNAL_cccd188f_4_k_cu_5fe0626c_42244cuda3std3__45__cpo5beginE,(_ZN39_INTERNAL_cccd188f_4_k_cu_5fe0626c_42244cuda3std3__441_GLOBAL__N__cccd188f_4_k_cu_5fe0626c_42246ignoreE - _ZN39_INTERNAL_cccd188f_4_k_cu_5fe0626c_42244cuda3std3__45__cpo5beginE)
_ZN39_INTERNAL_cccd188f_4_k_cu_5fe0626c_42244cuda3std3__45__cpo5beginE:
	.zero		1
	.type		_ZN39_INTERNAL_cccd188f_4_k_cu_5fe0626c_42244cuda3std3__441_GLOBAL__N__cccd188f_4_k_cu_5fe0626c_42246ignoreE,@object
	.size		_ZN39_INTERNAL_cccd188f_4_k_cu_5fe0626c_42244cuda3std3__441_GLOBAL__N__cccd188f_4_k_cu_5fe0626c_42246ignoreE,(_ZN39_INTERNAL_cccd188f_4_k_cu_5fe0626c_42244cute7productE - _ZN39_INTERNAL_cccd188f_4_k_cu_5fe0626c_42244cuda3std3__441_GLOBAL__N__cccd188f_4_k_cu_5fe0626c_42246ignoreE)
_ZN39_INTERNAL_cccd188f_4_k_cu_5fe0626c_42244cuda3std3__441_GLOBAL__N__cccd188f_4_k_cu_5fe0626c_42246ignoreE:
	.zero		1
	.type		_ZN39_INTERNAL_cccd188f_4_k_cu_5fe0626c_42244cute7productE,@object
	.size		_ZN39_INTERNAL_cccd188f_4_k_cu_5fe0626c_42244cute7productE,(_ZN39_INTERNAL_cccd188f_4_k_cu_5fe0626c_42244cuda3std3__45__cpo3endE - _ZN39_INTERNAL_cccd188f_4_k_cu_5fe0626c_42244cute7productE)
_ZN39_INTERNAL_cccd188f_4_k_cu_5fe0626c_42244cute7productE:
	.zero		1
	.type		_ZN39_INTERNAL_cccd188f_4_k_cu_5fe0626c_42244cuda3std3__45__cpo3endE,@object
	.size		_ZN39_INTERNAL_cccd188f_4_k_cu_5fe0626c_42244cuda3std3__45__cpo3endE,(_ZN39_INTERNAL_cccd188f_4_k_cu_5fe0626c_42244cuda3std3__419piecewise_constructE - _ZN39_INTERNAL_cccd188f_4_k_cu_5fe0626c_42244cuda3std3__45__cpo3endE)
_ZN39_INTERNAL_cccd188f_4_k_cu_5fe0626c_42244cuda3std3__45__cpo3endE:
	.zero		1
	.type		_ZN39_INTERNAL_cccd188f_4_k_cu_5fe0626c_42244cuda3std3__419piecewise_constructE,@object
	.size		_ZN39_INTERNAL_cccd188f_4_k_cu_5fe0626c_42244cuda3std3__419piecewise_constructE,(_ZN39_INTERNAL_cccd188f_4_k_cu_5fe0626c_42244cuda3std3__45__cpo4cendE - _ZN39_INTERNAL_cccd188f_4_k_cu_5fe0626c_42244cuda3std3__419piecewise_constructE)
_ZN39_INTERNAL_cccd188f_4_k_cu_5fe0626c_42244cuda3std3__419piecewise_constructE:
	.zero		1
	.type		_ZN39_INTERNAL_cccd188f_4_k_cu_5fe0626c_42244cuda3std3__45__cpo4cendE,@object
	.size		_ZN39_INTERNAL_cccd188f_4_k_cu_5fe0626c_42244cuda3std3__45__cpo4cendE,(_ZN39_INTERNAL_cccd188f_4_k_cu_5fe0626c_42244cuda3std6ranges3__45__cpo4swapE - _ZN39_INTERNAL_cccd188f_4_k_cu_5fe0626c_42244cuda3std3__45__cpo4cendE)
_ZN39_INTERNAL_cccd188f_4_k_cu_5fe0626c_42244cuda3std3__45__cpo4cendE:
	.zero		1
	.type		_ZN39_INTERNAL_cccd188f_4_k_cu_5fe0626c_42244cuda3std6ranges3__45__cpo4swapE,@object
	.size		_ZN39_INTERNAL_cccd188f_4_k_cu_5fe0626c_42244cuda3std6ranges3__45__cpo4swapE,(.L_8 - _ZN39_INTERNAL_cccd188f_4_k_cu_5fe0626c_42244cuda3std6ranges3__45__cpo4swapE)
_ZN39_INTERNAL_cccd188f_4_k_cu_5fe0626c_42244cuda3std6ranges3__45__cpo4swapE:
	.zero		1
.L_8:


//--------------------- .nv.constant0._ZN7cutlass13device_kernelINS_4gemm6kernel13GemmUniversalIN4cute5tupleIJiiiiEEENS1_10collective13CollectiveMmaINS1_34MainloopSm90TmaGmmaWarpSpecializedILi5ENS5_IJNS4_1CILi2EEESB_NSA_ILi1EEEEEENS1_35KernelTmaWarpSpecializedCooperativeEEENS5_IJNSA_ILi256EEESG_NSA_ILi128EEEEEENS_10bfloat16_tENS5_IJlSC_lEEESJ_SK_NS4_8TiledMMAINS4_8MMA_AtomIJNS4_4SM904GMMA28MMA_64x256x16_F32BF16BF16_SSILNSO_5MajorE0ELSQ_0ELNSO_7ScaleInE1ELSR_1EEEEEENS4_6LayoutINS5_IJSB_SC_SC_EEENS5_IJSC_NSA_ILi0EEESW_EEEEENS5_IJNS4_10UnderscoreESZ_SZ_EEEEENS4_23SM90_TMA_LOAD_MULTICASTENS4_14ComposedLayoutINS4_7SwizzleILi3ELi4ELi3EEENS4_18smem_ptr_flag_bitsILi16EEENSU_INS5_IJNSA_ILi8EEENSA_ILi64EEEEEENS5_IJS19_SC_EEEEEEEvNS4_8identityES12_S1D_vS1E_EENS_8epilogue10collective6detail29Sm90TmaWarpSpecializedAdapterINS1H_15DefaultEpilogueISJ_SK_SK_NS1G_6thread17LinearCombinationISJ_Li1EffLNS1L_9ScaleType4KindE0ELNS_15FloatRoundStyleE2ESJ_EENS1_15EpilogueDefaultEEEEEvvEEEEvNT_6ParamsE --------------------------
	.section	.nv.constant0._ZN7cutlass13device_kernelINS_4gemm6kernel13GemmUniversalIN4cute5tupleIJiiiiEEENS1_10collective13CollectiveMmaINS1_34MainloopSm90TmaGmmaWarpSpecializedILi5ENS5_IJNS4_1CILi2EEESB_NSA_ILi1EEEEEENS1_35KernelTmaWarpSpecializedCooperativeEEENS5_IJNSA_ILi256EEESG_NSA_ILi128EEEEEENS_10bfloat16_tENS5_IJlSC_lEEESJ_SK_NS4_8TiledMMAINS4_8MMA_AtomIJNS4_4SM904GMMA28MMA_64x256x16_F32BF16BF16_SSILNSO_5MajorE0ELSQ_0ELNSO_7ScaleInE1ELSR_1EEEEEENS4_6LayoutINS5_IJSB_SC_SC_EEENS5_IJSC_NSA_ILi0EEESW_EEEEENS5_IJNS4_10UnderscoreESZ_SZ_EEEEENS4_23SM90_TMA_LOAD_MULTICASTENS4_14ComposedLayoutINS4_7SwizzleILi3ELi4ELi3EEENS4_18smem_ptr_flag_bitsILi16EEENSU_INS5_IJNSA_ILi8EEENSA_ILi64EEEEEENS5_IJS19_SC_EEEEEEEvNS4_8identityES12_S1D_vS1E_EENS_8epilogue10collective6detail29Sm90TmaWarpSpecializedAdapterINS1H_15DefaultEpilogueISJ_SK_SK_NS1G_6thread17LinearCombinationISJ_Li1EffLNS1L_9ScaleType4KindE0ELNS_15FloatRoundStyleE2ESJ_EENS1_15EpilogueDefaultEEEEEvvEEEEvNT_6ParamsE,"a",@progbits
	.sectionflags	@""
	.align	4
.nv.constant0._ZN7cutlass13device_kernelINS_4gemm6kernel13GemmUniversalIN4cute5tupleIJiiiiEEENS1_10collective13CollectiveMmaINS1_34MainloopSm90TmaGmmaWarpSpecializedILi5ENS5_IJNS4_1CILi2EEESB_NSA_ILi1EEEEEENS1_35KernelTmaWarpSpecializedCooperativeEEENS5_IJNSA_ILi256EEESG_NSA_ILi128EEEEEENS_10bfloat16_tENS5_IJlSC_lEEESJ_SK_NS4_8TiledMMAINS4_8MMA_AtomIJNS4_4SM904GMMA28MMA_64x256x16_F32BF16BF16_SSILNSO_5MajorE0ELSQ_0ELNSO_7ScaleInE1ELSR_1EEEEEENS4_6LayoutINS5_IJSB_SC_SC_EEENS5_IJSC_NSA_ILi0EEESW_EEEEENS5_IJNS4_10UnderscoreESZ_SZ_EEEEENS4_23SM90_TMA_LOAD_MULTICASTENS4_14ComposedLayoutINS4_7SwizzleILi3ELi4ELi3EEENS4_18smem_ptr_flag_bitsILi16EEENSU_INS5_IJNSA_ILi8EEENSA_ILi64EEEEEENS5_IJS19_SC_EEEEEEEvNS4_8identityES12_S1D_vS1E_EENS_8epilogue10collective6detail29Sm90TmaWarpSpecializedAdapterINS1H_15DefaultEpilogueISJ_SK_SK_NS1G_6thread17LinearCombinationISJ_Li1EffLNS1L_9ScaleType4KindE0ELNS_15FloatRoundStyleE2ESJ_EENS1_15EpilogueDefaultEEEEEvvEEEEvNT_6ParamsE:
	.zero		1664


//--------------------- SYMBOLS --------------------------

	.type		.nv.reservedSmem.offset0,@object
	.size		.nv.reservedSmem.offset0,0x4
	.type		__assertfail,@function
